//
// Generated by NVIDIA NVVM Compiler
//
// Compiler Build ID: CL-36424714
// Cuda compilation tools, release 13.0, V13.0.88
// Based on NVVM 20.0.0
//

.version 9.0
.target sm_100
.address_size 64

	// .globl	_Z14mulMatrixByRowPiS_S_ii

.visible .entry _Z14mulMatrixByRowPiS_S_ii(
	.param .u64 .ptr .align 1 _Z14mulMatrixByRowPiS_S_ii_param_0,
	.param .u64 .ptr .align 1 _Z14mulMatrixByRowPiS_S_ii_param_1,
	.param .u64 .ptr .align 1 _Z14mulMatrixByRowPiS_S_ii_param_2,
	.param .u32 _Z14mulMatrixByRowPiS_S_ii_param_3,
	.param .u32 _Z14mulMatrixByRowPiS_S_ii_param_4
)
{
	.reg .pred 	%p<19>;
	.reg .b32 	%r<153>;
	.reg .b64 	%rd<82>;

	ld.param.u64 	%rd13, [_Z14mulMatrixByRowPiS_S_ii_param_0];
	ld.param.u64 	%rd14, [_Z14mulMatrixByRowPiS_S_ii_param_1];
	ld.param.u64 	%rd15, [_Z14mulMatrixByRowPiS_S_ii_param_2];
	ld.param.u32 	%r62, [_Z14mulMatrixByRowPiS_S_ii_param_3];
	ld.param.u32 	%r63, [_Z14mulMatrixByRowPiS_S_ii_param_4];
	cvta.to.global.u64 	%rd1, %rd14;
	cvta.to.global.u64 	%rd2, %rd13;
	cvta.to.global.u64 	%rd3, %rd15;
	setp.lt.s32 	%p1, %r63, 1;
	@%p1 bra 	$L__BB0_26;
	mov.u32 	%r64, %tid.x;
	mul.lo.s32 	%r1, %r63, %r64;
	setp.lt.s32 	%p2, %r62, 1;
	mul.lo.s32 	%r2, %r62, %r64;
	@%p2 bra 	$L__BB0_15;
	and.b32  	%r3, %r62, 7;
	and.b32  	%r4, %r62, 3;
	and.b32  	%r5, %r62, 2147483640;
	and.b32  	%r6, %r62, 1;
	neg.s32 	%r7, %r5;
	shl.b32 	%r8, %r63, 3;
	shl.b32 	%r9, %r63, 1;
	mul.lo.s32 	%r10, %r63, 3;
	shl.b32 	%r11, %r63, 2;
	mul.lo.s32 	%r12, %r63, 5;
	mul.lo.s32 	%r13, %r63, 6;
	mul.lo.s32 	%r14, %r63, 7;
	mul.wide.u32 	%rd4, %r8, 4;
	cvt.u64.u32 	%rd5, %r2;
	mov.b32 	%r133, 0;
	shl.b64 	%rd35, %rd5, 2;
	add.s64 	%rd36, %rd35, %rd2;
	add.s64 	%rd7, %rd36, 16;
$L__BB0_3:
	setp.lt.u32 	%p11, %r62, 8;
	add.s32 	%r78, %r133, %r1;
	mul.wide.u32 	%rd34, %r78, 4;
	add.s64 	%rd6, %rd3, %rd34;
	mov.b32 	%r143, 0;
	st.global.u32 	[%rd6], %r143;
	mov.u32 	%r146, %r143;
	@%p11 bra 	$L__BB0_6;
	add.s32 	%r140, %r63, %r133;
	add.s32 	%r139, %r9, %r133;
	add.s32 	%r138, %r10, %r133;
	add.s32 	%r137, %r11, %r133;
	add.s32 	%r136, %r12, %r133;
	add.s32 	%r135, %r13, %r133;
	add.s32 	%r134, %r14, %r133;
	mul.wide.u32 	%rd37, %r133, 4;
	add.s64 	%rd81, %rd1, %rd37;
	mov.b32 	%r143, 0;
	mov.u64 	%rd80, %rd7;
	mov.u32 	%r141, %r7;
$L__BB0_5:
	.pragma "nounroll";
	ld.global.u32 	%r80, [%rd80+-16];
	ld.global.u32 	%r81, [%rd81];
	mad.lo.s32 	%r82, %r81, %r80, %r143;
	st.global.u32 	[%rd6], %r82;
	ld.global.u32 	%r83, [%rd80+-12];
	mul.wide.u32 	%rd38, %r140, 4;
	add.s64 	%rd39, %rd1, %rd38;
	ld.global.u32 	%r84, [%rd39];
	mad.lo.s32 	%r85, %r84, %r83, %r82;
	st.global.u32 	[%rd6], %r85;
	ld.global.u32 	%r86, [%rd80+-8];
	mul.wide.u32 	%rd40, %r139, 4;
	add.s64 	%rd41, %rd1, %rd40;
	ld.global.u32 	%r87, [%rd41];
	mad.lo.s32 	%r88, %r87, %r86, %r85;
	st.global.u32 	[%rd6], %r88;
	ld.global.u32 	%r89, [%rd80+-4];
	mul.wide.u32 	%rd42, %r138, 4;
	add.s64 	%rd43, %rd1, %rd42;
	ld.global.u32 	%r90, [%rd43];
	mad.lo.s32 	%r91, %r90, %r89, %r88;
	st.global.u32 	[%rd6], %r91;
	ld.global.u32 	%r92, [%rd80];
	mul.wide.u32 	%rd44, %r137, 4;
	add.s64 	%rd45, %rd1, %rd44;
	ld.global.u32 	%r93, [%rd45];
	mad.lo.s32 	%r94, %r93, %r92, %r91;
	st.global.u32 	[%rd6], %r94;
	ld.global.u32 	%r95, [%rd80+4];
	mul.wide.u32 	%rd46, %r136, 4;
	add.s64 	%rd47, %rd1, %rd46;
	ld.global.u32 	%r96, [%rd47];
	mad.lo.s32 	%r97, %r96, %r95, %r94;
	st.global.u32 	[%rd6], %r97;
	ld.global.u32 	%r98, [%rd80+8];
	mul.wide.u32 	%rd48, %r135, 4;
	add.s64 	%rd49, %rd1, %rd48;
	ld.global.u32 	%r99, [%rd49];
	mad.lo.s32 	%r100, %r99, %r98, %r97;
	st.global.u32 	[%rd6], %r100;
	ld.global.u32 	%r101, [%rd80+12];
	mul.wide.u32 	%rd50, %r134, 4;
	add.s64 	%rd51, %rd1, %rd50;
	ld.global.u32 	%r102, [%rd51];
	mad.lo.s32 	%r143, %r102, %r101, %r100;
	st.global.u32 	[%rd6], %r143;
	add.s32 	%r141, %r141, 8;
	add.s32 	%r140, %r140, %r8;
	add.s32 	%r139, %r139, %r8;
	add.s32 	%r138, %r138, %r8;
	add.s32 	%r137, %r137, %r8;
	add.s32 	%r136, %r136, %r8;
	add.s32 	%r135, %r135, %r8;
	add.s32 	%r134, %r134, %r8;
	add.s64 	%rd81, %rd81, %rd4;
	add.s64 	%rd80, %rd80, 32;
	setp.ne.s32 	%p12, %r141, 0;
	mov.u32 	%r146, %r5;
	@%p12 bra 	$L__BB0_5;
$L__BB0_6:
	setp.eq.s32 	%p13, %r3, 0;
	@%p13 bra 	$L__BB0_14;
	add.s32 	%r103, %r3, -1;
	setp.lt.u32 	%p14, %r103, 3;
	@%p14 bra 	$L__BB0_9;
	add.s32 	%r104, %r146, %r2;
	mul.wide.u32 	%rd52, %r104, 4;
	add.s64 	%rd53, %rd2, %rd52;
	ld.global.u32 	%r105, [%rd53];
	mad.lo.s32 	%r106, %r146, %r63, %r133;
	mul.wide.u32 	%rd54, %r106, 4;
	add.s64 	%rd55, %rd1, %rd54;
	ld.global.u32 	%r107, [%rd55];
	mad.lo.s32 	%r108, %r107, %r105, %r143;
	st.global.u32 	[%rd6], %r108;
	cvt.u64.u32 	%rd56, %r146;
	add.s64 	%rd57, %rd56, %rd5;
	shl.b64 	%rd58, %rd57, 2;
	add.s64 	%rd59, %rd2, %rd58;
	ld.global.u32 	%r109, [%rd59+4];
	add.s32 	%r110, %r106, %r63;
	mul.wide.u32 	%rd60, %r110, 4;
	add.s64 	%rd61, %rd1, %rd60;
	ld.global.u32 	%r111, [%rd61];
	mad.lo.s32 	%r112, %r111, %r109, %r108;
	st.global.u32 	[%rd6], %r112;
	ld.global.u32 	%r113, [%rd59+8];
	add.s32 	%r114, %r110, %r63;
	mul.wide.u32 	%rd62, %r114, 4;
	add.s64 	%rd63, %rd1, %rd62;
	ld.global.u32 	%r115, [%rd63];
	mad.lo.s32 	%r116, %r115, %r113, %r112;
	st.global.u32 	[%rd6], %r116;
	ld.global.u32 	%r117, [%rd59+12];
	add.s32 	%r118, %r114, %r63;
	mul.wide.u32 	%rd64, %r118, 4;
	add.s64 	%rd65, %rd1, %rd64;
	ld.global.u32 	%r119, [%rd65];
	mad.lo.s32 	%r143, %r119, %r117, %r116;
	st.global.u32 	[%rd6], %r143;
	add.s32 	%r146, %r146, 4;
$L__BB0_9:
	setp.eq.s32 	%p15, %r4, 0;
	@%p15 bra 	$L__BB0_14;
	setp.eq.s32 	%p16, %r4, 1;
	@%p16 bra 	$L__BB0_12;
	add.s32 	%r120, %r146, %r2;
	mul.wide.u32 	%rd66, %r120, 4;
	add.s64 	%rd67, %rd2, %rd66;
	ld.global.u32 	%r121, [%rd67];
	mad.lo.s32 	%r122, %r146, %r63, %r133;
	mul.wide.u32 	%rd68, %r122, 4;
	add.s64 	%rd69, %rd1, %rd68;
	ld.global.u32 	%r123, [%rd69];
	mad.lo.s32 	%r124, %r123, %r121, %r143;
	st.global.u32 	[%rd6], %r124;
	cvt.u64.u32 	%rd70, %r146;
	add.s64 	%rd71, %rd70, %rd5;
	shl.b64 	%rd72, %rd71, 2;
	add.s64 	%rd73, %rd2, %rd72;
	ld.global.u32 	%r125, [%rd73+4];
	add.s32 	%r126, %r122, %r63;
	mul.wide.u32 	%rd74, %r126, 4;
	add.s64 	%rd75, %rd1, %rd74;
	ld.global.u32 	%r127, [%rd75];
	mad.lo.s32 	%r143, %r127, %r125, %r124;
	st.global.u32 	[%rd6], %r143;
	add.s32 	%r146, %r146, 2;
$L__BB0_12:
	setp.eq.s32 	%p17, %r6, 0;
	@%p17 bra 	$L__BB0_14;
	add.s32 	%r128, %r146, %r2;
	mul.wide.u32 	%rd76, %r128, 4;
	add.s64 	%rd77, %rd2, %rd76;
	ld.global.u32 	%r129, [%rd77];
	mad.lo.s32 	%r130, %r146, %r63, %r133;
	mul.wide.u32 	%rd78, %r130, 4;
	add.s64 	%rd79, %rd1, %rd78;
	ld.global.u32 	%r131, [%rd79];
	mad.lo.s32 	%r132, %r131, %r129, %r143;
	st.global.u32 	[%rd6], %r132;
$L__BB0_14:
	add.s32 	%r133, %r133, 1;
	setp.eq.s32 	%p18, %r133, %r63;
	@%p18 bra 	$L__BB0_26;
	bra.uni 	$L__BB0_3;
$L__BB0_15:
	and.b32  	%r52, %r63, 7;
	setp.lt.u32 	%p3, %r63, 8;
	mov.b32 	%r151, 0;
	@%p3 bra 	$L__BB0_18;
	and.b32  	%r151, %r63, 2147483640;
	mov.b32 	%r149, 0;
$L__BB0_17:
	.pragma "nounroll";
	add.s32 	%r67, %r149, %r1;
	mul.wide.u32 	%rd16, %r67, 4;
	add.s64 	%rd17, %rd3, %rd16;
	mov.b32 	%r68, 0;
	st.global.u32 	[%rd17], %r68;
	st.global.u32 	[%rd17+4], %r68;
	st.global.u32 	[%rd17+8], %r68;
	st.global.u32 	[%rd17+12], %r68;
	st.global.u32 	[%rd17+16], %r68;
	st.global.u32 	[%rd17+20], %r68;
	st.global.u32 	[%rd17+24], %r68;
	st.global.u32 	[%rd17+28], %r68;
	add.s32 	%r149, %r149, 8;
	setp.ne.s32 	%p4, %r149, %r151;
	@%p4 bra 	$L__BB0_17;
$L__BB0_18:
	setp.eq.s32 	%p5, %r52, 0;
	@%p5 bra 	$L__BB0_26;
	and.b32  	%r57, %r63, 3;
	setp.lt.u32 	%p6, %r52, 4;
	@%p6 bra 	$L__BB0_21;
	add.s32 	%r69, %r151, %r1;
	mul.wide.u32 	%rd18, %r69, 4;
	add.s64 	%rd19, %rd3, %rd18;
	mov.b32 	%r70, 0;
	st.global.u32 	[%rd19], %r70;
	cvt.u64.u32 	%rd20, %r1;
	cvt.u64.u32 	%rd21, %r151;
	add.s64 	%rd22, %rd21, %rd20;
	shl.b64 	%rd23, %rd22, 2;
	add.s64 	%rd24, %rd3, %rd23;
	st.global.u32 	[%rd24+4], %r70;
	st.global.u32 	[%rd24+8], %r70;
	st.global.u32 	[%rd24+12], %r70;
	add.s32 	%r151, %r151, 4;
$L__BB0_21:
	setp.eq.s32 	%p7, %r57, 0;
	@%p7 bra 	$L__BB0_26;
	setp.eq.s32 	%p8, %r57, 1;
	@%p8 bra 	$L__BB0_24;
	add.s32 	%r71, %r151, %r1;
	mul.wide.u32 	%rd25, %r71, 4;
	add.s64 	%rd26, %rd3, %rd25;
	mov.b32 	%r72, 0;
	st.global.u32 	[%rd26], %r72;
	cvt.u64.u32 	%rd27, %r1;
	cvt.u64.u32 	%rd28, %r151;
	add.s64 	%rd29, %rd28, %rd27;
	shl.b64 	%rd30, %rd29, 2;
	add.s64 	%rd31, %rd3, %rd30;
	st.global.u32 	[%rd31+4], %r72;
	add.s32 	%r151, %r151, 2;
$L__BB0_24:
	and.b32  	%r73, %r63, 1;
	setp.eq.b32 	%p9, %r73, 1;
	not.pred 	%p10, %p9;
	@%p10 bra 	$L__BB0_26;
	add.s32 	%r74, %r151, %r1;
	mul.wide.u32 	%rd32, %r74, 4;
	add.s64 	%rd33, %rd3, %rd32;
	mov.b32 	%r75, 0;
	st.global.u32 	[%rd33], %r75;
$L__BB0_26:
	ret;

}
	// .globl	_Z17mulMatrixByColumnPiS_S_ii
.visible .entry _Z17mulMatrixByColumnPiS_S_ii(
	.param .u64 .ptr .align 1 _Z17mulMatrixByColumnPiS_S_ii_param_0,
	.param .u64 .ptr .align 1 _Z17mulMatrixByColumnPiS_S_ii_param_1,
	.param .u64 .ptr .align 1 _Z17mulMatrixByColumnPiS_S_ii_param_2,
	.param .u32 _Z17mulMatrixByColumnPiS_S_ii_param_3,
	.param .u32 _Z17mulMatrixByColumnPiS_S_ii_param_4
)
{
	.reg .pred 	%p<20>;
	.reg .b32 	%r<155>;
	.reg .b64 	%rd<79>;

	ld.param.u64 	%rd5, [_Z17mulMatrixByColumnPiS_S_ii_param_0];
	ld.param.u64 	%rd6, [_Z17mulMatrixByColumnPiS_S_ii_param_1];
	ld.param.u64 	%rd7, [_Z17mulMatrixByColumnPiS_S_ii_param_2];
	ld.param.u32 	%r58, [_Z17mulMatrixByColumnPiS_S_ii_param_3];
	ld.param.u32 	%r59, [_Z17mulMatrixByColumnPiS_S_ii_param_4];
	cvta.to.global.u64 	%rd1, %rd6;
	cvta.to.global.u64 	%rd2, %rd5;
	cvta.to.global.u64 	%rd3, %rd7;
	mov.u32 	%r1, %tid.x;
	setp.lt.s32 	%p1, %r58, 1;
	@%p1 bra 	$L__BB1_26;
	setp.lt.s32 	%p2, %r59, 1;
	@%p2 bra 	$L__BB1_15;
	and.b32  	%r2, %r59, 7;
	and.b32  	%r3, %r59, 2147483640;
	neg.s32 	%r4, %r3;
	shl.b32 	%r5, %r59, 3;
	shl.b32 	%r72, %r59, 1;
	add.s32 	%r6, %r1, %r72;
	mad.lo.s32 	%r7, %r59, 3, %r1;
	shl.b32 	%r73, %r59, 2;
	add.s32 	%r8, %r1, %r73;
	mad.lo.s32 	%r9, %r59, 5, %r1;
	mad.lo.s32 	%r10, %r59, 6, %r1;
	mov.b32 	%r133, 0;
$L__BB1_3:
	add.s32 	%r75, %r59, -1;
	setp.lt.u32 	%p11, %r75, 7;
	mul.lo.s32 	%r12, %r133, %r59;
	add.s32 	%r76, %r12, %r1;
	mul.wide.u32 	%rd30, %r76, 4;
	add.s64 	%rd4, %rd3, %rd30;
	mov.b32 	%r145, 0;
	st.global.u32 	[%rd4], %r145;
	mov.u32 	%r148, %r145;
	@%p11 bra 	$L__BB1_6;
	mad.lo.s32 	%r136, %r59, 7, %r1;
	add.s32 	%r142, %r1, %r59;
	mov.b32 	%r145, 0;
	mov.u32 	%r134, %r12;
	mov.u32 	%r135, %r1;
	mov.u32 	%r137, %r10;
	mov.u32 	%r138, %r9;
	mov.u32 	%r139, %r8;
	mov.u32 	%r140, %r7;
	mov.u32 	%r141, %r6;
	mov.u32 	%r143, %r4;
$L__BB1_5:
	.pragma "nounroll";
	mul.wide.u32 	%rd31, %r134, 4;
	add.s64 	%rd32, %rd2, %rd31;
	ld.global.u32 	%r78, [%rd32];
	mul.wide.u32 	%rd33, %r135, 4;
	add.s64 	%rd34, %rd1, %rd33;
	ld.global.u32 	%r79, [%rd34];
	mad.lo.s32 	%r80, %r79, %r78, %r145;
	st.global.u32 	[%rd4], %r80;
	ld.global.u32 	%r81, [%rd32+4];
	mul.wide.u32 	%rd35, %r142, 4;
	add.s64 	%rd36, %rd1, %rd35;
	ld.global.u32 	%r82, [%rd36];
	mad.lo.s32 	%r83, %r82, %r81, %r80;
	st.global.u32 	[%rd4], %r83;
	ld.global.u32 	%r84, [%rd32+8];
	mul.wide.u32 	%rd37, %r141, 4;
	add.s64 	%rd38, %rd1, %rd37;
	ld.global.u32 	%r85, [%rd38];
	mad.lo.s32 	%r86, %r85, %r84, %r83;
	st.global.u32 	[%rd4], %r86;
	ld.global.u32 	%r87, [%rd32+12];
	mul.wide.u32 	%rd39, %r140, 4;
	add.s64 	%rd40, %rd1, %rd39;
	ld.global.u32 	%r88, [%rd40];
	mad.lo.s32 	%r89, %r88, %r87, %r86;
	st.global.u32 	[%rd4], %r89;
	ld.global.u32 	%r90, [%rd32+16];
	mul.wide.u32 	%rd41, %r139, 4;
	add.s64 	%rd42, %rd1, %rd41;
	ld.global.u32 	%r91, [%rd42];
	mad.lo.s32 	%r92, %r91, %r90, %r89;
	st.global.u32 	[%rd4], %r92;
	ld.global.u32 	%r93, [%rd32+20];
	mul.wide.u32 	%rd43, %r138, 4;
	add.s64 	%rd44, %rd1, %rd43;
	ld.global.u32 	%r94, [%rd44];
	mad.lo.s32 	%r95, %r94, %r93, %r92;
	st.global.u32 	[%rd4], %r95;
	ld.global.u32 	%r96, [%rd32+24];
	mul.wide.u32 	%rd45, %r137, 4;
	add.s64 	%rd46, %rd1, %rd45;
	ld.global.u32 	%r97, [%rd46];
	mad.lo.s32 	%r98, %r97, %r96, %r95;
	st.global.u32 	[%rd4], %r98;
	ld.global.u32 	%r99, [%rd32+28];
	mul.wide.u32 	%rd47, %r136, 4;
	add.s64 	%rd48, %rd1, %rd47;
	ld.global.u32 	%r100, [%rd48];
	mad.lo.s32 	%r145, %r100, %r99, %r98;
	st.global.u32 	[%rd4], %r145;
	add.s32 	%r143, %r143, 8;
	add.s32 	%r142, %r142, %r5;
	add.s32 	%r141, %r141, %r5;
	add.s32 	%r140, %r140, %r5;
	add.s32 	%r139, %r139, %r5;
	add.s32 	%r138, %r138, %r5;
	add.s32 	%r137, %r137, %r5;
	add.s32 	%r136, %r136, %r5;
	add.s32 	%r135, %r135, %r5;
	add.s32 	%r134, %r134, 8;
	setp.ne.s32 	%p12, %r143, 0;
	mov.u32 	%r148, %r3;
	@%p12 bra 	$L__BB1_5;
$L__BB1_6:
	setp.eq.s32 	%p13, %r2, 0;
	@%p13 bra 	$L__BB1_14;
	add.s32 	%r101, %r2, -1;
	setp.lt.u32 	%p14, %r101, 3;
	@%p14 bra 	$L__BB1_9;
	add.s32 	%r102, %r148, %r12;
	mul.wide.u32 	%rd49, %r102, 4;
	add.s64 	%rd50, %rd2, %rd49;
	ld.global.u32 	%r103, [%rd50];
	mad.lo.s32 	%r104, %r148, %r59, %r1;
	mul.wide.u32 	%rd51, %r104, 4;
	add.s64 	%rd52, %rd1, %rd51;
	ld.global.u32 	%r105, [%rd52];
	mad.lo.s32 	%r106, %r105, %r103, %r145;
	st.global.u32 	[%rd4], %r106;
	cvt.u64.u32 	%rd53, %r12;
	cvt.u64.u32 	%rd54, %r148;
	add.s64 	%rd55, %rd54, %rd53;
	shl.b64 	%rd56, %rd55, 2;
	add.s64 	%rd57, %rd2, %rd56;
	ld.global.u32 	%r107, [%rd57+4];
	add.s32 	%r108, %r104, %r59;
	mul.wide.u32 	%rd58, %r108, 4;
	add.s64 	%rd59, %rd1, %rd58;
	ld.global.u32 	%r109, [%rd59];
	mad.lo.s32 	%r110, %r109, %r107, %r106;
	st.global.u32 	[%rd4], %r110;
	ld.global.u32 	%r111, [%rd57+8];
	add.s32 	%r112, %r108, %r59;
	mul.wide.u32 	%rd60, %r112, 4;
	add.s64 	%rd61, %rd1, %rd60;
	ld.global.u32 	%r113, [%rd61];
	mad.lo.s32 	%r114, %r113, %r111, %r110;
	st.global.u32 	[%rd4], %r114;
	ld.global.u32 	%r115, [%rd57+12];
	add.s32 	%r116, %r112, %r59;
	mul.wide.u32 	%rd62, %r116, 4;
	add.s64 	%rd63, %rd1, %rd62;
	ld.global.u32 	%r117, [%rd63];
	mad.lo.s32 	%r145, %r117, %r115, %r114;
	st.global.u32 	[%rd4], %r145;
	add.s32 	%r148, %r148, 4;
$L__BB1_9:
	and.b32  	%r118, %r59, 3;
	setp.eq.s32 	%p15, %r118, 0;
	@%p15 bra 	$L__BB1_14;
	setp.eq.s32 	%p16, %r118, 1;
	@%p16 bra 	$L__BB1_12;
	add.s32 	%r119, %r148, %r12;
	mul.wide.u32 	%rd64, %r119, 4;
	add.s64 	%rd65, %rd2, %rd64;
	ld.global.u32 	%r120, [%rd65];
	mad.lo.s32 	%r121, %r148, %r59, %r1;
	mul.wide.u32 	%rd66, %r121, 4;
	add.s64 	%rd67, %rd1, %rd66;
	ld.global.u32 	%r122, [%rd67];
	mad.lo.s32 	%r123, %r122, %r120, %r145;
	st.global.u32 	[%rd4], %r123;
	cvt.u64.u32 	%rd68, %r12;
	cvt.u64.u32 	%rd69, %r148;
	add.s64 	%rd70, %rd69, %rd68;
	shl.b64 	%rd71, %rd70, 2;
	add.s64 	%rd72, %rd2, %rd71;
	ld.global.u32 	%r124, [%rd72+4];
	add.s32 	%r125, %r121, %r59;
	mul.wide.u32 	%rd73, %r125, 4;
	add.s64 	%rd74, %rd1, %rd73;
	ld.global.u32 	%r126, [%rd74];
	mad.lo.s32 	%r145, %r126, %r124, %r123;
	st.global.u32 	[%rd4], %r145;
	add.s32 	%r148, %r148, 2;
$L__BB1_12:
	and.b32  	%r127, %r59, 1;
	setp.eq.b32 	%p17, %r127, 1;
	not.pred 	%p18, %p17;
	@%p18 bra 	$L__BB1_14;
	add.s32 	%r128, %r148, %r12;
	mul.wide.u32 	%rd75, %r128, 4;
	add.s64 	%rd76, %rd2, %rd75;
	ld.global.u32 	%r129, [%rd76];
	mad.lo.s32 	%r130, %r148, %r59, %r1;
	mul.wide.u32 	%rd77, %r130, 4;
	add.s64 	%rd78, %rd1, %rd77;
	ld.global.u32 	%r131, [%rd78];
	mad.lo.s32 	%r132, %r131, %r129, %r145;
	st.global.u32 	[%rd4], %r132;
$L__BB1_14:
	add.s32 	%r133, %r133, 1;
	setp.eq.s32 	%p19, %r133, %r58;
	@%p19 bra 	$L__BB1_26;
	bra.uni 	$L__BB1_3;
$L__BB1_15:
	and.b32  	%r48, %r58, 7;
	setp.lt.u32 	%p3, %r58, 8;
	mov.b32 	%r153, 0;
	@%p3 bra 	$L__BB1_18;
	and.b32  	%r153, %r58, 2147483640;
	mov.b32 	%r151, 0;
	mul.wide.s32 	%rd10, %r59, 4;
$L__BB1_17:
	.pragma "nounroll";
	mad.lo.s32 	%r62, %r151, %r59, %r1;
	mul.wide.s32 	%rd8, %r62, 4;
	add.s64 	%rd9, %rd3, %rd8;
	mov.b32 	%r63, 0;
	st.global.u32 	[%rd9], %r63;
	add.s64 	%rd11, %rd9, %rd10;
	st.global.u32 	[%rd11], %r63;
	add.s64 	%rd12, %rd11, %rd10;
	st.global.u32 	[%rd12], %r63;
	add.s64 	%rd13, %rd12, %rd10;
	st.global.u32 	[%rd13], %r63;
	add.s64 	%rd14, %rd13, %rd10;
	st.global.u32 	[%rd14], %r63;
	add.s64 	%rd15, %rd14, %rd10;
	st.global.u32 	[%rd15], %r63;
	add.s64 	%rd16, %rd15, %rd10;
	st.global.u32 	[%rd16], %r63;
	add.s64 	%rd17, %rd16, %rd10;
	st.global.u32 	[%rd17], %r63;
	add.s32 	%r151, %r151, 8;
	setp.ne.s32 	%p4, %r151, %r153;
	@%p4 bra 	$L__BB1_17;
$L__BB1_18:
	setp.eq.s32 	%p5, %r48, 0;
	@%p5 bra 	$L__BB1_26;
	and.b32  	%r53, %r58, 3;
	setp.lt.u32 	%p6, %r48, 4;
	@%p6 bra 	$L__BB1_21;
	mad.lo.s32 	%r64, %r153, %r59, %r1;
	mul.wide.s32 	%rd18, %r64, 4;
	add.s64 	%rd19, %rd3, %rd18;
	mov.b32 	%r65, 0;
	st.global.u32 	[%rd19], %r65;
	mul.wide.s32 	%rd20, %r59, 4;
	add.s64 	%rd21, %rd19, %rd20;
	st.global.u32 	[%rd21], %r65;
	add.s64 	%rd22, %rd21, %rd20;
	st.global.u32 	[%rd22], %r65;
	add.s64 	%rd23, %rd22, %rd20;
	st.global.u32 	[%rd23], %r65;
	add.s32 	%r153, %r153, 4;
$L__BB1_21:
	setp.eq.s32 	%p7, %r53, 0;
	@%p7 bra 	$L__BB1_26;
	setp.eq.s32 	%p8, %r53, 1;
	@%p8 bra 	$L__BB1_24;
	mad.lo.s32 	%r66, %r153, %r59, %r1;
	mul.wide.s32 	%rd24, %r66, 4;
	add.s64 	%rd25, %rd3, %rd24;
	mov.b32 	%r67, 0;
	st.global.u32 	[%rd25], %r67;
	mul.wide.s32 	%rd26, %r59, 4;
	add.s64 	%rd27, %rd25, %rd26;
	st.global.u32 	[%rd27], %r67;
	add.s32 	%r153, %r153, 2;
$L__BB1_24:
	and.b32  	%r68, %r58, 1;
	setp.eq.b32 	%p9, %r68, 1;
	not.pred 	%p10, %p9;
	@%p10 bra 	$L__BB1_26;
	mad.lo.s32 	%r69, %r153, %r59, %r1;
	mul.wide.s32 	%rd28, %r69, 4;
	add.s64 	%rd29, %rd3, %rd28;
	mov.b32 	%r70, 0;
	st.global.u32 	[%rd29], %r70;
$L__BB1_26:
	ret;

}
	// .globl	_Z18mulMatrixByElementPiS_S_iii
.visible .entry _Z18mulMatrixByElementPiS_S_iii(
	.param .u64 .ptr .align 1 _Z18mulMatrixByElementPiS_S_iii_param_0,
	.param .u64 .ptr .align 1 _Z18mulMatrixByElementPiS_S_iii_param_1,
	.param .u64 .ptr .align 1 _Z18mulMatrixByElementPiS_S_iii_param_2,
	.param .u32 _Z18mulMatrixByElementPiS_S_iii_param_3,
	.param .u32 _Z18mulMatrixByElementPiS_S_iii_param_4,
	.param .u32 _Z18mulMatrixByElementPiS_S_iii_param_5
)
{
	.reg .pred 	%p<13>;
	.reg .b32 	%r<96>;
	.reg .b64 	%rd<53>;

	ld.param.u64 	%rd8, [_Z18mulMatrixByElementPiS_S_iii_param_0];
	ld.param.u64 	%rd9, [_Z18mulMatrixByElementPiS_S_iii_param_1];
	ld.param.u64 	%rd7, [_Z18mulMatrixByElementPiS_S_iii_param_2];
	ld.param.u32 	%r27, [_Z18mulMatrixByElementPiS_S_iii_param_3];
	ld.param.u32 	%r25, [_Z18mulMatrixByElementPiS_S_iii_param_4];
	ld.param.u32 	%r26, [_Z18mulMatrixByElementPiS_S_iii_param_5];
	cvta.to.global.u64 	%rd1, %rd9;
	cvta.to.global.u64 	%rd2, %rd8;
	mov.u32 	%r28, %ctaid.y;
	mov.u32 	%r29, %ntid.y;
	mov.u32 	%r30, %tid.y;
	mad.lo.s32 	%r1, %r28, %r29, %r30;
	mov.u32 	%r31, %ctaid.x;
	mov.u32 	%r32, %ntid.x;
	mov.u32 	%r33, %tid.x;
	mad.lo.s32 	%r2, %r31, %r32, %r33;
	setp.ge.s32 	%p1, %r1, %r27;
	setp.ge.s32 	%p2, %r2, %r25;
	or.pred  	%p3, %p1, %p2;
	@%p3 bra 	$L__BB2_13;
	cvta.to.global.u64 	%rd10, %rd7;
	mad.lo.s32 	%r34, %r25, %r1, %r2;
	mul.wide.s32 	%rd11, %r34, 4;
	add.s64 	%rd3, %rd10, %rd11;
	mov.b32 	%r35, 0;
	st.global.u32 	[%rd3], %r35;
	setp.lt.s32 	%p4, %r26, 1;
	@%p4 bra 	$L__BB2_13;
	mul.lo.s32 	%r3, %r26, %r1;
	and.b32  	%r4, %r26, 7;
	setp.lt.u32 	%p5, %r26, 8;
	mov.b32 	%r90, 0;
	mov.u32 	%r93, %r90;
	@%p5 bra 	$L__BB2_5;
	and.b32  	%r93, %r26, 2147483640;
	neg.s32 	%r88, %r93;
	shl.b32 	%r7, %r25, 3;
	mul.wide.u32 	%rd12, %r3, 4;
	add.s64 	%rd13, %rd12, %rd2;
	add.s64 	%rd52, %rd13, 16;
	mov.b32 	%r90, 0;
	mul.wide.s32 	%rd16, %r25, 4;
	mov.u32 	%r87, %r2;
$L__BB2_4:
	.pragma "nounroll";
	ld.global.u32 	%r38, [%rd52+-16];
	mul.wide.s32 	%rd14, %r87, 4;
	add.s64 	%rd15, %rd1, %rd14;
	ld.global.u32 	%r39, [%rd15];
	mad.lo.s32 	%r40, %r39, %r38, %r90;
	st.global.u32 	[%rd3], %r40;
	ld.global.u32 	%r41, [%rd52+-12];
	add.s64 	%rd17, %rd15, %rd16;
	ld.global.u32 	%r42, [%rd17];
	mad.lo.s32 	%r43, %r42, %r41, %r40;
	st.global.u32 	[%rd3], %r43;
	ld.global.u32 	%r44, [%rd52+-8];
	add.s64 	%rd18, %rd17, %rd16;
	ld.global.u32 	%r45, [%rd18];
	mad.lo.s32 	%r46, %r45, %r44, %r43;
	st.global.u32 	[%rd3], %r46;
	ld.global.u32 	%r47, [%rd52+-4];
	add.s64 	%rd19, %rd18, %rd16;
	ld.global.u32 	%r48, [%rd19];
	mad.lo.s32 	%r49, %r48, %r47, %r46;
	st.global.u32 	[%rd3], %r49;
	ld.global.u32 	%r50, [%rd52];
	add.s64 	%rd20, %rd19, %rd16;
	ld.global.u32 	%r51, [%rd20];
	mad.lo.s32 	%r52, %r51, %r50, %r49;
	st.global.u32 	[%rd3], %r52;
	ld.global.u32 	%r53, [%rd52+4];
	add.s64 	%rd21, %rd20, %rd16;
	ld.global.u32 	%r54, [%rd21];
	mad.lo.s32 	%r55, %r54, %r53, %r52;
	st.global.u32 	[%rd3], %r55;
	ld.global.u32 	%r56, [%rd52+8];
	add.s64 	%rd22, %rd21, %rd16;
	ld.global.u32 	%r57, [%rd22];
	mad.lo.s32 	%r58, %r57, %r56, %r55;
	st.global.u32 	[%rd3], %r58;
	ld.global.u32 	%r59, [%rd52+12];
	add.s64 	%rd23, %rd22, %rd16;
	ld.global.u32 	%r60, [%rd23];
	mad.lo.s32 	%r90, %r60, %r59, %r58;
	st.global.u32 	[%rd3], %r90;
	add.s32 	%r88, %r88, 8;
	add.s32 	%r87, %r87, %r7;
	add.s64 	%rd52, %rd52, 32;
	setp.ne.s32 	%p6, %r88, 0;
	@%p6 bra 	$L__BB2_4;
$L__BB2_5:
	setp.eq.s32 	%p7, %r4, 0;
	@%p7 bra 	$L__BB2_13;
	and.b32  	%r16, %r26, 3;
	setp.lt.u32 	%p8, %r4, 4;
	@%p8 bra 	$L__BB2_8;
	add.s32 	%r61, %r93, %r3;
	mul.wide.u32 	%rd24, %r61, 4;
	add.s64 	%rd25, %rd2, %rd24;
	ld.global.u32 	%r62, [%rd25];
	mad.lo.s32 	%r63, %r93, %r25, %r2;
	mul.wide.s32 	%rd26, %r63, 4;
	add.s64 	%rd27, %rd1, %rd26;
	ld.global.u32 	%r64, [%rd27];
	mad.lo.s32 	%r65, %r64, %r62, %r90;
	st.global.u32 	[%rd3], %r65;
	cvt.u64.u32 	%rd28, %r3;
	cvt.u64.u32 	%rd29, %r93;
	add.s64 	%rd30, %rd29, %rd28;
	shl.b64 	%rd31, %rd30, 2;
	add.s64 	%rd32, %rd2, %rd31;
	ld.global.u32 	%r66, [%rd32+4];
	mul.wide.s32 	%rd33, %r25, 4;
	add.s64 	%rd34, %rd27, %rd33;
	ld.global.u32 	%r67, [%rd34];
	mad.lo.s32 	%r68, %r67, %r66, %r65;
	st.global.u32 	[%rd3], %r68;
	ld.global.u32 	%r69, [%rd32+8];
	add.s64 	%rd35, %rd34, %rd33;
	ld.global.u32 	%r70, [%rd35];
	mad.lo.s32 	%r71, %r70, %r69, %r68;
	st.global.u32 	[%rd3], %r71;
	ld.global.u32 	%r72, [%rd32+12];
	add.s64 	%rd36, %rd35, %rd33;
	ld.global.u32 	%r73, [%rd36];
	mad.lo.s32 	%r90, %r73, %r72, %r71;
	st.global.u32 	[%rd3], %r90;
	add.s32 	%r93, %r93, 4;
$L__BB2_8:
	setp.eq.s32 	%p9, %r16, 0;
	@%p9 bra 	$L__BB2_13;
	setp.eq.s32 	%p10, %r16, 1;
	@%p10 bra 	$L__BB2_11;
	add.s32 	%r74, %r93, %r3;
	mul.wide.u32 	%rd37, %r74, 4;
	add.s64 	%rd38, %rd2, %rd37;
	ld.global.u32 	%r75, [%rd38];
	mad.lo.s32 	%r76, %r93, %r25, %r2;
	mul.wide.s32 	%rd39, %r76, 4;
	add.s64 	%rd40, %rd1, %rd39;
	ld.global.u32 	%r77, [%rd40];
	mad.lo.s32 	%r78, %r77, %r75, %r90;
	st.global.u32 	[%rd3], %r78;
	cvt.u64.u32 	%rd41, %r3;
	cvt.u64.u32 	%rd42, %r93;
	add.s64 	%rd43, %rd42, %rd41;
	shl.b64 	%rd44, %rd43, 2;
	add.s64 	%rd45, %rd2, %rd44;
	ld.global.u32 	%r79, [%rd45+4];
	mul.wide.s32 	%rd46, %r25, 4;
	add.s64 	%rd47, %rd40, %rd46;
	ld.global.u32 	%r80, [%rd47];
	mad.lo.s32 	%r90, %r80, %r79, %r78;
	st.global.u32 	[%rd3], %r90;
	add.s32 	%r93, %r93, 2;
$L__BB2_11:
	and.b32  	%r81, %r26, 1;
	setp.eq.b32 	%p11, %r81, 1;
	not.pred 	%p12, %p11;
	@%p12 bra 	$L__BB2_13;
	add.s32 	%r82, %r93, %r3;
	mul.wide.u32 	%rd48, %r82, 4;
	add.s64 	%rd49, %rd2, %rd48;
	ld.global.u32 	%r83, [%rd49];
	mad.lo.s32 	%r84, %r93, %r25, %r2;
	mul.wide.s32 	%rd50, %r84, 4;
	add.s64 	%rd51, %rd1, %rd50;
	ld.global.u32 	%r85, [%rd51];
	mad.lo.s32 	%r86, %r85, %r83, %r90;
	st.global.u32 	[%rd3], %r86;
$L__BB2_13:
	ret;

}


// ===== COMPILED SASS (sm_100) =====

	.target	sm_100

	.elftype	@"ET_EXEC"


//--------------------- .note.nv.tkinfo           --------------------------
	.section	.note.nv.tkinfo,"",@"SHT_NOTE"
	.sectionflags	@"SHF_NOTE_NV_TKINFO"
	.tkinfo
        /*0018*/ 	.word	0x00000002
        /*0030*/ 	.string	""
        /*0030*/ 	.string	"ptxas"
        /*0030*/ 	.string	"Cuda compilation tools, release 13.0, V13.0.88"
        /*0030*/ 	.string	"Build cuda_13.0.r13.0/compiler.36424714_0"
        /*0030*/ 	.string	"-arch sm_100 -m 64 "



//--------------------- .note.nv.cuinfo           --------------------------
	.section	.note.nv.cuinfo,"",@"SHT_NOTE"
	.sectionflags	@"SHF_NOTE_NV_CUINFO"
        /*0018*/ 	.short	0x0002
        /*001a*/ 	.short	0x0064
        /*001c*/ 	.short	0x0082
	.zero		2


//--------------------- .nv.info                  --------------------------
	.section	.nv.info,"",@"SHT_CUDA_INFO"
	.align	4


	//----- nvinfo : EIATTR_REGCOUNT
	.align		4
        /*0000*/ 	.byte	0x04, 0x2f
        /*0002*/ 	.short	(.L_1 - .L_0)
	.align		4
.L_0:
        /*0004*/ 	.word	index@(_Z14mulMatrixByRowPiS_S_ii)
        /*0008*/ 	.word	0x00000020


	//----- nvinfo : EIATTR_FRAME_SIZE
	.align		4
.L_1:
        /*000c*/ 	.byte	0x04, 0x11
        /*000e*/ 	.short	(.L_3 - .L_2)
	.align		4
.L_2:
        /*0010*/ 	.word	index@(_Z14mulMatrixByRowPiS_S_ii)
        /*0014*/ 	.word	0x00000000


	//----- nvinfo : EIATTR_REGCOUNT
	.align		4
.L_3:
        /*0018*/ 	.byte	0x04, 0x2f
        /*001a*/ 	.short	(.L_5 - .L_4)
	.align		4
.L_4:
        /*001c*/ 	.word	index@(_Z17mulMatrixByColumnPiS_S_ii)
        /*0020*/ 	.word	0x00000020


	//----- nvinfo : EIATTR_FRAME_SIZE
	.align		4
.L_5:
        /*0024*/ 	.byte	0x04, 0x11
        /*0026*/ 	.short	(.L_7 - .L_6)
	.align		4
.L_6:
        /*0028*/ 	.word	index@(_Z17mulMatrixByColumnPiS_S_ii)
        /*002c*/ 	.word	0x00000000


	//----- nvinfo : EIATTR_REGCOUNT
	.align		4
.L_7:
        /*0030*/ 	.byte	0x04, 0x2f
        /*0032*/ 	.short	(.L_9 - .L_8)
	.align		4
.L_8:
        /*0034*/ 	.word	index@(_Z18mulMatrixByElementPiS_S_iii)
        /*0038*/ 	.word	0x0000001c


	//----- nvinfo : EIATTR_FRAME_SIZE
	.align		4
.L_9:
        /*003c*/ 	.byte	0x04, 0x11
        /*003e*/ 	.short	(.L_11 - .L_10)
	.align		4
.L_10:
        /*0040*/ 	.word	index@(_Z18mulMatrixByElementPiS_S_iii)
        /*0044*/ 	.word	0x00000000


	//----- nvinfo : EIATTR_MIN_STACK_SIZE
	.align		4
.L_11:
        /*0048*/ 	.byte	0x04, 0x12
        /*004a*/ 	.short	(.L_13 - .L_12)
	.align		4
.L_12:
        /*004c*/ 	.word	index@(_Z18mulMatrixByElementPiS_S_iii)
        /*0050*/ 	.word	0x00000000


	//----- nvinfo : EIATTR_MIN_STACK_SIZE
	.align		4
.L_13:
        /*0054*/ 	.byte	0x04, 0x12
        /*0056*/ 	.short	(.L_15 - .L_14)
	.align		4
.L_14:
        /*0058*/ 	.word	index@(_Z17mulMatrixByColumnPiS_S_ii)
        /*005c*/ 	.word	0x00000000


	//----- nvinfo : EIATTR_MIN_STACK_SIZE
	.align		4
.L_15:
        /*0060*/ 	.byte	0x04, 0x12
        /*0062*/ 	.short	(.L_17 - .L_16)
	.align		4
.L_16:
        /*0064*/ 	.word	index@(_Z14mulMatrixByRowPiS_S_ii)
        /*0068*/ 	.word	0x00000000
.L_17:


//--------------------- .nv.compat                --------------------------
	.section	.nv.compat,"",@"SHT_CUDA_COMPAT_INFO"
	.align	4
        /*0000*/ 	.byte	0x02, 0x09, 0x00, 0x00, 0x02, 0x02, 0x01, 0x00, 0x02, 0x05, 0x05, 0x00, 0x03, 0x07, 0x01, 0x01
        /*0010*/ 	.byte	0x02, 0x03, 0x00, 0x00, 0x02, 0x06, 0x01, 0x00, 0x04, 0x0b, 0x08, 0x00, 0x09, 0x00, 0x00, 0x00
        /*0020*/ 	.byte	0x00, 0x00, 0x00, 0x00


//--------------------- .nv.info._Z18mulMatrixByElementPiS_S_iii --------------------------
	.section	.nv.info._Z18mulMatrixByElementPiS_S_iii,"",@"SHT_CUDA_INFO"
	.sectionflags	@""
	.align	4


	//----- nvinfo : EIATTR_CUDA_API_VERSION
	.align		4
        /*0000*/ 	.byte	0x04, 0x37
        /*0002*/ 	.short	(.L_19 - .L_18)
.L_18:
        /*0004*/ 	.word	0x00000082


	//----- nvinfo : EIATTR_KPARAM_INFO
	.align		4
.L_19:
        /*0008*/ 	.byte	0x04, 0x17
        /*000a*/ 	.short	(.L_21 - .L_20)
.L_20:
        /*000c*/ 	.word	0x00000000
        /*0010*/ 	.short	0x0005
        /*0012*/ 	.short	0x0020
        /*0014*/ 	.byte	0x00, 0xf0, 0x11, 0x00


	//----- nvinfo : EIATTR_KPARAM_INFO
	.align		4
.L_21:
        /*0018*/ 	.byte	0x04, 0x17
        /*001a*/ 	.short	(.L_23 - .L_22)
.L_22:
        /*001c*/ 	.word	0x00000000
        /*0020*/ 	.short	0x0004
        /*0022*/ 	.short	0x001c
        /*0024*/ 	.byte	0x00, 0xf0, 0x11, 0x00


	//----- nvinfo : EIATTR_KPARAM_INFO
	.align		4
.L_23:
        /*0028*/ 	.byte	0x04, 0x17
        /*002a*/ 	.short	(.L_25 - .L_24)
.L_24:
        /*002c*/ 	.word	0x00000000
        /*0030*/ 	.short	0x0003
        /*0032*/ 	.short	0x0018
        /*0034*/ 	.byte	0x00, 0xf0, 0x11, 0x00


	//----- nvinfo : EIATTR_KPARAM_INFO
	.align		4
.L_25:
        /*0038*/ 	.byte	0x04, 0x17
        /*003a*/ 	.short	(.L_27 - .L_26)
.L_26:
        /*003c*/ 	.word	0x00000000
        /*0040*/ 	.short	0x0002
        /*0042*/ 	.short	0x0010
        /*0044*/ 	.byte	0x00, 0xf5, 0x21, 0x00


	//----- nvinfo : EIATTR_KPARAM_INFO
	.align		4
.L_27:
        /*0048*/ 	.byte	0x04, 0x17
        /*004a*/ 	.short	(.L_29 - .L_28)
.L_28:
        /*004c*/ 	.word	0x00000000
        /*0050*/ 	.short	0x0001
        /*0052*/ 	.short	0x0008
        /*0054*/ 	.byte	0x00, 0xf5, 0x21, 0x00


	//----- nvinfo : EIATTR_KPARAM_INFO
	.align		4
.L_29:
        /*0058*/ 	.byte	0x04, 0x17
        /*005a*/ 	.short	(.L_31 - .L_30)
.L_30:
        /*005c*/ 	.word	0x00000000
        /*0060*/ 	.short	0x0000
        /*0062*/ 	.short	0x0000
        /*0064*/ 	.byte	0x00, 0xf5, 0x21, 0x00


	//----- nvinfo : EIATTR_SPARSE_MMA_MASK
	.align		4
.L_31:
        /*0068*/ 	.byte	0x03, 0x50
        /*006a*/ 	.short	0x0000


	//----- nvinfo : EIATTR_MAXREG_COUNT
	.align		4
        /*006c*/ 	.byte	0x03, 0x1b
        /*006e*/ 	.short	0x00ff


	//----- nvinfo : EIATTR_MERCURY_ISA_VERSION
	.align		4
        /*0070*/ 	.byte	0x03, 0x5f
        /*0072*/ 	.short	0x0101


	//----- nvinfo : EIATTR_VRC_CTA_INIT_COUNT
	.align		4
        /*0074*/ 	.byte	0x02, 0x4a
	.zero		1
	.zero		1


	//----- nvinfo : EIATTR_EXIT_INSTR_OFFSETS
	.align		4
        /*0078*/ 	.byte	0x04, 0x1c
        /*007a*/ 	.short	(.L_33 - .L_32)


	//   ....[0]....
.L_32:
        /*007c*/ 	.word	0x000000c0


	//   ....[1]....
        /*0080*/ 	.word	0x00000140


	//   ....[2]....
        /*0084*/ 	.word	0x00000530


	//   ....[3]....
        /*0088*/ 	.word	0x00000770


	//   ....[4]....
        /*008c*/ 	.word	0x00000910


	//   ....[5]....
        /*0090*/ 	.word	0x000009c0


	//----- nvinfo : EIATTR_CBANK_PARAM_SIZE
	.align		4
.L_33:
        /*0094*/ 	.byte	0x03, 0x19
        /*0096*/ 	.short	0x0024


	//----- nvinfo : EIATTR_PARAM_CBANK
	.align		4
        /*0098*/ 	.byte	0x04, 0x0a
        /*009a*/ 	.short	(.L_35 - .L_34)
	.align		4
.L_34:
        /*009c*/ 	.word	index@(.nv.constant0._Z18mulMatrixByElementPiS_S_iii)
        /*00a0*/ 	.short	0x0380
        /*00a2*/ 	.short	0x0024


	//----- nvinfo : EIATTR_SW_WAR
	.align		4
.L_35:
        /*00a4*/ 	.byte	0x04, 0x36
        /*00a6*/ 	.short	(.L_37 - .L_36)
.L_36:
        /*00a8*/ 	.word	0x00000008
.L_37:


//--------------------- .nv.info._Z17mulMatrixByColumnPiS_S_ii --------------------------
	.section	.nv.info._Z17mulMatrixByColumnPiS_S_ii,"",@"SHT_CUDA_INFO"
	.sectionflags	@""
	.align	4


	//----- nvinfo : EIATTR_CUDA_API_VERSION
	.align		4
        /*0000*/ 	.byte	0x04, 0x37
        /*0002*/ 	.short	(.L_39 - .L_38)
.L_38:
        /*0004*/ 	.word	0x00000082


	//----- nvinfo : EIATTR_KPARAM_INFO
	.align		4
.L_39:
        /*0008*/ 	.byte	0x04, 0x17
        /*000a*/ 	.short	(.L_41 - .L_40)
.L_40:
        /*000c*/ 	.word	0x00000000
        /*0010*/ 	.short	0x0004
        /*0012*/ 	.short	0x001c
        /*0014*/ 	.byte	0x00, 0xf0, 0x11, 0x00


	//----- nvinfo : EIATTR_KPARAM_INFO
	.align		4
.L_41:
        /*0018*/ 	.byte	0x04, 0x17
        /*001a*/ 	.short	(.L_43 - .L_42)
.L_42:
        /*001c*/ 	.word	0x00000000
        /*0020*/ 	.short	0x0003
        /*0022*/ 	.short	0x0018
        /*0024*/ 	.byte	0x00, 0xf0, 0x11, 0x00


	//----- nvinfo : EIATTR_KPARAM_INFO
	.align		4
.L_43:
        /*0028*/ 	.byte	0x04, 0x17
        /*002a*/ 	.short	(.L_45 - .L_44)
.L_44:
        /*002c*/ 	.word	0x00000000
        /*0030*/ 	.short	0x0002
        /*0032*/ 	.short	0x0010
        /*0034*/ 	.byte	0x00, 0xf5, 0x21, 0x00


	//----- nvinfo : EIATTR_KPARAM_INFO
	.align		4
.L_45:
        /*0038*/ 	.byte	0x04, 0x17
        /*003a*/ 	.short	(.L_47 - .L_46)
.L_46:
        /*003c*/ 	.word	0x00000000
        /*0040*/ 	.short	0x0001
        /*0042*/ 	.short	0x0008
        /*0044*/ 	.byte	0x00, 0xf5, 0x21, 0x00


	//----- nvinfo : EIATTR_KPARAM_INFO
	.align		4
.L_47:
        /*0048*/ 	.byte	0x04, 0x17
        /*004a*/ 	.short	(.L_49 - .L_48)
.L_48:
        /*004c*/ 	.word	0x00000000
        /*0050*/ 	.short	0x0000
        /*0052*/ 	.short	0x0000
        /*0054*/ 	.byte	0x00, 0xf5, 0x21, 0x00


	//----- nvinfo : EIATTR_SPARSE_MMA_MASK
	.align		4
.L_49:
        /*0058*/ 	.byte	0x03, 0x50
        /*005a*/ 	.short	0x0000


	//----- nvinfo : EIATTR_MAXREG_COUNT
	.align		4
        /*005c*/ 	.byte	0x03, 0x1b
        /*005e*/ 	.short	0x00ff


	//----- nvinfo : EIATTR_MERCURY_ISA_VERSION
	.align		4
        /*0060*/ 	.byte	0x03, 0x5f
        /*0062*/ 	.short	0x0101


	//----- nvinfo : EIATTR_VRC_CTA_INIT_COUNT
	.align		4
        /*0064*/ 	.byte	0x02, 0x4a
	.zero		1
	.zero		1


	//----- nvinfo : EIATTR_EXIT_INSTR_OFFSETS
	.align		4
        /*0068*/ 	.byte	0x04, 0x1c
        /*006a*/ 	.short	(.L_51 - .L_50)


	//   ....[0]....
.L_50:
        /*006c*/ 	.word	0x00000030


	//   ....[1]....
        /*0070*/ 	.word	0x00000ca0


	//   ....[2]....
        /*0074*/ 	.word	0x00000e90


	//   ....[3]....
        /*0078*/ 	.word	0x00000fa0


	//   ....[4]....
        /*007c*/ 	.word	0x00001070


	//   ....[5]....
        /*0080*/ 	.word	0x000010c0


	//----- nvinfo : EIATTR_CBANK_PARAM_SIZE
	.align		4
.L_51:
        /*0084*/ 	.byte	0x03, 0x19
        /*0086*/ 	.short	0x0020


	//----- nvinfo : EIATTR_PARAM_CBANK
	.align		4
        /*0088*/ 	.byte	0x04, 0x0a
        /*008a*/ 	.short	(.L_53 - .L_52)
	.align		4
.L_52:
        /*008c*/ 	.word	index@(.nv.constant0._Z17mulMatrixByColumnPiS_S_ii)
        /*0090*/ 	.short	0x0380
        /*0092*/ 	.short	0x0020


	//----- nvinfo : EIATTR_SW_WAR
	.align		4
.L_53:
        /*0094*/ 	.byte	0x04, 0x36
        /*0096*/ 	.short	(.L_55 - .L_54)
.L_54:
        /*0098*/ 	.word	0x00000008
.L_55:


//--------------------- .nv.info._Z14mulMatrixByRowPiS_S_ii --------------------------
	.section	.nv.info._Z14mulMatrixByRowPiS_S_ii,"",@"SHT_CUDA_INFO"
	.sectionflags	@""
	.align	4


	//----- nvinfo : EIATTR_CUDA_API_VERSION
	.align		4
        /*0000*/ 	.byte	0x04, 0x37
        /*0002*/ 	.short	(.L_57 - .L_56)
.L_56:
        /*0004*/ 	.word	0x00000082


	//----- nvinfo : EIATTR_KPARAM_INFO
	.align		4
.L_57:
        /*0008*/ 	.byte	0x04, 0x17
        /*000a*/ 	.short	(.L_59 - .L_58)
.L_58:
        /*000c*/ 	.word	0x00000000
        /*0010*/ 	.short	0x0004
        /*0012*/ 	.short	0x001c
        /*0014*/ 	.byte	0x00, 0xf0, 0x11, 0x00


	//----- nvinfo : EIATTR_KPARAM_INFO
	.align		4
.L_59:
        /*0018*/ 	.byte	0x04, 0x17
        /*001a*/ 	.short	(.L_61 - .L_60)
.L_60:
        /*001c*/ 	.word	0x00000000
        /*0020*/ 	.short	0x0003
        /*0022*/ 	.short	0x0018
        /*0024*/ 	.byte	0x00, 0xf0, 0x11, 0x00


	//----- nvinfo : EIATTR_KPARAM_INFO
	.align		4
.L_61:
        /*0028*/ 	.byte	0x04, 0x17
        /*002a*/ 	.short	(.L_63 - .L_62)
.L_62:
        /*002c*/ 	.word	0x00000000
        /*0030*/ 	.short	0x0002
        /*0032*/ 	.short	0x0010
        /*0034*/ 	.byte	0x00, 0xf5, 0x21, 0x00


	//----- nvinfo : EIATTR_KPARAM_INFO
	.align		4
.L_63:
        /*0038*/ 	.byte	0x04, 0x17
        /*003a*/ 	.short	(.L_65 - .L_64)
.L_64:
        /*003c*/ 	.word	0x00000000
        /*0040*/ 	.short	0x0001
        /*0042*/ 	.short	0x0008
        /*0044*/ 	.byte	0x00, 0xf5, 0x21, 0x00


	//----- nvinfo : EIATTR_KPARAM_INFO
	.align		4
.L_65:
        /*0048*/ 	.byte	0x04, 0x17
        /*004a*/ 	.short	(.L_67 - .L_66)
.L_66:
        /*004c*/ 	.word	0x00000000
        /*0050*/ 	.short	0x0000
        /*0052*/ 	.short	0x0000
        /*0054*/ 	.byte	0x00, 0xf5, 0x21, 0x00


	//----- nvinfo : EIATTR_SPARSE_MMA_MASK
	.align		4
.L_67:
        /*0058*/ 	.byte	0x03, 0x50
        /*005a*/ 	.short	0x0000


	//----- nvinfo : EIATTR_MAXREG_COUNT
	.align		4
        /*005c*/ 	.byte	0x03, 0x1b
        /*005e*/ 	.short	0x00ff


	//----- nvinfo : EIATTR_MERCURY_ISA_VERSION
	.align		4
        /*0060*/ 	.byte	0x03, 0x5f
        /*0062*/ 	.short	0x0101


	//----- nvinfo : EIATTR_VRC_CTA_INIT_COUNT
	.align		4
        /*0064*/ 	.byte	0x02, 0x4a
	.zero		1
	.zero		1


	//----- nvinfo : EIATTR_EXIT_INSTR_OFFSETS
	.align		4
        /*0068*/ 	.byte	0x04, 0x1c
        /*006a*/ 	.short	(.L_69 - .L_68)


	//   ....[0]....
.L_68:
        /*006c*/ 	.word	0x00000030


	//   ....[1]....
        /*0070*/ 	.word	0x00000b70


	//   ....[2]....
        /*0074*/ 	.word	0x00000ce0


	//   ....[3]....
        /*0078*/ 	.word	0x00000e00


	//   ....[4]....
        /*007c*/ 	.word	0x00000f00


	//   ....[5]....
        /*0080*/ 	.word	0x00000f50


	//----- nvinfo : EIATTR_CBANK_PARAM_SIZE
	.align		4
.L_69:
        /*0084*/ 	.byte	0x03, 0x19
        /*0086*/ 	.short	0x0020


	//----- nvinfo : EIATTR_PARAM_CBANK
	.align		4
        /*0088*/ 	.byte	0x04, 0x0a
        /*008a*/ 	.short	(.L_71 - .L_70)
	.align		4
.L_70:
        /*008c*/ 	.word	index@(.nv.constant0._Z14mulMatrixByRowPiS_S_ii)
        /*0090*/ 	.short	0x0380
        /*0092*/ 	.short	0x0020


	//----- nvinfo : EIATTR_SW_WAR
	.align		4
.L_71:
        /*0094*/ 	.byte	0x04, 0x36
        /*0096*/ 	.short	(.L_73 - .L_72)
.L_72:
        /*0098*/ 	.word	0x00000008
.L_73:


//--------------------- .nv.callgraph             --------------------------
	.section	.nv.callgraph,"",@"SHT_CUDA_CALLGRAPH"
	.align	4
	.sectionentsize	8
	.align		4
        /*0000*/ 	.word	0x00000000
	.align		4
        /*0004*/ 	.word	0xffffffff
	.align		4
        /*0008*/ 	.word	0x00000000
	.align		4
        /*000c*/ 	.word	0xfffffffe
	.align		4
        /*0010*/ 	.word	0x00000000
	.align		4
        /*0014*/ 	.word	0xfffffffd
	.align		4
        /*0018*/ 	.word	0x00000000
	.align		4
        /*001c*/ 	.word	0xfffffffc


//--------------------- .text._Z18mulMatrixByElementPiS_S_iii --------------------------
	.section	.text._Z18mulMatrixByElementPiS_S_iii,"ax",@progbits
	.align	128
        .global         _Z18mulMatrixByElementPiS_S_iii
        .type           _Z18mulMatrixByElementPiS_S_iii,@function
        .size           _Z18mulMatrixByElementPiS_S_iii,(.L_x_29 - _Z18mulMatrixByElementPiS_S_iii)
        .other          _Z18mulMatrixByElementPiS_S_iii,@"STO_CUDA_ENTRY STV_DEFAULT"
_Z18mulMatrixByElementPiS_S_iii:
.text._Z18mulMatrixByElementPiS_S_iii:
[----:B------:R-:W-:Y:S01]  /*0000*/  LDC R1, c[0x0][0x37c] ;  /* 0x0000df00ff017b82 */ /* 0x000fe20000000800 */
[----:B------:R-:W0:Y:S07]  /*0010*/  S2R R5, SR_TID.X ;  /* 0x0000000000057919 */ /* 0x000e2e0000002100 */
[----:B------:R-:W1:Y:S01]  /*0020*/  LDC R7, c[0x0][0x364] ;  /* 0x0000d900ff077b82 */ /* 0x000e620000000800 */
[----:B------:R-:W1:Y:S07]  /*0030*/  S2R R4, SR_TID.Y ;  /* 0x0000000000047919 */ /* 0x000e6e0000002200 */
[----:B------:R-:W0:Y:S08]  /*0040*/  S2UR UR5, SR_CTAID.X ;  /* 0x00000000000579c3 */ /* 0x000e300000002500 */
[----:B------:R-:W0:Y:S08]  /*0050*/  LDC R0, c[0x0][0x360] ;  /* 0x0000d800ff007b82 */ /* 0x000e300000000800 */
[----:B------:R-:W1:Y:S08]  /*0060*/  S2UR UR4, SR_CTAID.Y ;  /* 0x00000000000479c3 */ /* 0x000e700000002600 */
[----:B------:R-:W2:Y:S01]  /*0070*/  LDC.64 R2, c[0x0][0x398] ;  /* 0x0000e600ff027b82 */ /* 0x000ea20000000a00 */
[----:B0-----:R-:W-:-:S02]  /*0080*/  IMAD R0, R0, UR5, R5 ;  /* 0x0000000500007c24 */ /* 0x001fc4000f8e0205 */
[----:B-1----:R-:W-:-:S03]  /*0090*/  IMAD R7, R7, UR4, R4 ;  /* 0x0000000407077c24 */ /* 0x002fc6000f8e0204 */
[----:B--2---:R-:W-:-:S04]  /*00a0*/  ISETP.GE.AND P0, PT, R0, R3, PT ;  /* 0x000000030000720c */ /* 0x004fc80003f06270 */
[----:B------:R-:W-:-:S13]  /*00b0*/  ISETP.GE.OR P0, PT, R7, R2, P0 ;  /* 0x000000020700720c */ /* 0x000fda0000706670 */
[----:B------:R-:W-:Y:S05]  /*00c0*/  @P0 EXIT ;  /* 0x000000000000094d */ /* 0x000fea0003800000 */
[----:B------:R-:W0:Y:S01]  /*00d0*/  LDC R2, c[0x0][0x3a0] ;  /* 0x0000e800ff027b82 */ /* 0x000e220000000800 */
[----:B------:R-:W1:Y:S01]  /*00e0*/  LDCU.64 UR4, c[0x0][0x358] ;  /* 0x00006b00ff0477ac */ /* 0x000e620008000a00 */
[----:B------:R-:W-:-:S06]  /*00f0*/  IMAD R9, R7, R3, R0 ;  /* 0x0000000307097224 */ /* 0x000fcc00078e0200 */
[----:B------:R-:W2:Y:S01]  /*0100*/  LDC.64 R4, c[0x0][0x390] ;  /* 0x0000e400ff047b82 */ /* 0x000ea20000000a00 */
[----:B0-----:R-:W-:Y:S01]  /*0110*/  ISETP.GE.AND P0, PT, R2, 0x1, PT ;  /* 0x000000010200780c */ /* 0x001fe20003f06270 */
[----:B--2---:R-:W-:-:S05]  /*0120*/  IMAD.WIDE R4, R9, 0x4, R4 ;  /* 0x0000000409047825 */ /* 0x004fca00078e0204 */
[----:B-1----:R0:W-:Y:S07]  /*0130*/  STG.E desc[UR4][R4.64], RZ ;  /* 0x000000ff04007986 */ /* 0x0021ee000c101904 */
[----:B------:R-:W-:Y:S05]  /*0140*/  @!P0 EXIT ;  /* 0x000000000000894d */ /* 0x000fea0003800000 */
[C---:B------:R-:W-:Y:S01]  /*0150*/  ISETP.GE.U32.AND P1, PT, R2.reuse, 0x8, PT ;  /* 0x000000080200780c */ /* 0x040fe20003f26070 */
[----:B------:R-:W-:Y:S01]  /*0160*/  HFMA2 R11, -RZ, RZ, 0, 0 ;  /* 0x00000000ff0b7431 */ /* 0x000fe200000001ff */
[----:B------:R-:W-:Y:S01]  /*0170*/  LOP3.LUT R13, R2, 0x7, RZ, 0xc0, !PT ;  /* 0x00000007020d7812 */ /* 0x000fe200078ec0ff */
[----:B------:R-:W-:Y:S01]  /*0180*/  IMAD R8, R7, R2, RZ ;  /* 0x0000000207087224 */ /* 0x000fe200078e02ff */
[----:B------:R-:W-:Y:S02]  /*0190*/  MOV R9, RZ ;  /* 0x000000ff00097202 */ /* 0x000fe40000000f00 */
[----:B------:R-:W-:-:S07]  /*01a0*/  ISETP.NE.AND P0, PT, R13, RZ, PT ;  /* 0x000000ff0d00720c */ /* 0x000fce0003f05270 */
[----:B------:R-:W-:Y:S06]  /*01b0*/  @!P1 BRA `(.L_x_0) ;  /* 0x0000000000dc9947 */ /* 0x000fec0003800000 */
[----:B------:R-:W1:Y:S01]  /*01c0*/  LDC.64 R6, c[0x0][0x380] ;  /* 0x0000e000ff067b82 */ /* 0x000e620000000a00 */
[----:B------:R-:W-:Y:S02]  /*01d0*/  LOP3.LUT R9, R2, 0x7ffffff8, RZ, 0xc0, !PT ;  /* 0x7ffffff802097812 */ /* 0x000fe400078ec0ff */
[----:B------:R-:W-:Y:S02]  /*01e0*/  MOV R11, RZ ;  /* 0x000000ff000b7202 */ /* 0x000fe40000000f00 */
[----:B------:R-:W-:Y:S02]  /*01f0*/  MOV R12, R0 ;  /* 0x00000000000c7202 */ /* 0x000fe40000000f00 */
[----:B------:R-:W-:Y:S01]  /*0200*/  IADD3 R10, PT, PT, -R9, RZ, RZ ;  /* 0x000000ff090a7210 */ /* 0x000fe20007ffe1ff */
[----:B-1----:R-:W-:-:S03]  /*0210*/  IMAD.WIDE.U32 R6, R8, 0x4, R6 ;  /* 0x0000000408067825 */ /* 0x002fc600078e0006 */
[----:B------:R-:W-:-:S04]  /*0220*/  IADD3 R6, P1, PT, R6, 0x10, RZ ;  /* 0x0000001006067810 */ /* 0x000fc80007f3e0ff */
[----:B------:R-:W-:-:S09]  /*0230*/  IADD3.X R7, PT, PT, RZ, R7, RZ, P1, !PT ;  /* 0x00000007ff077210 */ /* 0x000fd20000ffe4ff */
.L_x_1:
[----:B------:R-:W1:Y:S01]  /*0240*/  LDC.64 R14, c[0x0][0x388] ;  /* 0x0000e200ff0e7b82 */ /* 0x000e620000000a00 */
[----:B--2---:R-:W2:Y:S01]  /*0250*/  LDG.E R16, desc[UR4][R6.64+-0x10] ;  /* 0xfffff00406107981 */ /* 0x004ea2000c1e1900 */
[----:B-1----:R-:W-:-:S05]  /*0260*/  IMAD.WIDE R14, R12, 0x4, R14 ;  /* 0x000000040c0e7825 */ /* 0x002fca00078e020e */
[----:B------:R-:W2:Y:S02]  /*0270*/  LDG.E R17, desc[UR4][R14.64] ;  /* 0x000000040e117981 */ /* 0x000ea4000c1e1900 */
[----:B--2---:R-:W-:Y:S02]  /*0280*/  IMAD R11, R16, R17, R11 ;  /* 0x00000011100b7224 */ /* 0x004fe400078e020b */
[----:B------:R-:W-:-:S03]  /*0290*/  IMAD.WIDE R16, R3, 0x4, R14 ;  /* 0x0000000403107825 */ /* 0x000fc600078e020e */
[----:B------:R1:W-:Y:S04]  /*02a0*/  STG.E desc[UR4][R4.64], R11 ;  /* 0x0000000b04007986 */ /* 0x0003e8000c101904 */
[----:B------:R-:W2:Y:S04]  /*02b0*/  LDG.E R18, desc[UR4][R6.64+-0xc] ;  /* 0xfffff40406127981 */ /* 0x000ea8000c1e1900 */
[----:B------:R-:W2:Y:S02]  /*02c0*/  LDG.E R19, desc[UR4][R16.64] ;  /* 0x0000000410137981 */ /* 0x000ea4000c1e1900 */
[----:B--2---:R-:W-:-:S02]  /*02d0*/  IMAD R21, R18, R19, R11 ;  /* 0x0000001312157224 */ /* 0x004fc400078e020b */
[----:B------:R-:W-:-:S03]  /*02e0*/  IMAD.WIDE R18, R3, 0x4, R16 ;  /* 0x0000000403127825 */ /* 0x000fc600078e0210 */
[----:B------:R2:W-:Y:S04]  /*02f0*/  STG.E desc[UR4][R4.64], R21 ;  /* 0x0000001504007986 */ /* 0x0005e8000c101904 */
[----:B------:R-:W3:Y:S04]  /*0300*/  LDG.E R20, desc[UR4][R6.64+-0x8] ;  /* 0xfffff80406147981 */ /* 0x000ee8000c1e1900 */
[----:B------:R-:W3:Y:S01]  /*0310*/  LDG.E R22, desc[UR4][R18.64] ;  /* 0x0000000412167981 */ /* 0x000ee2000c1e1900 */
[----:B------:R-:W-:-:S04]  /*0320*/  IMAD.WIDE R14, R3, 0x4, R18 ;  /* 0x00000004030e7825 */ /* 0x000fc800078e0212 */
[----:B---3--:R-:W-:-:S05]  /*0330*/  IMAD R23, R20, R22, R21 ;  /* 0x0000001614177224 */ /* 0x008fca00078e0215 */
[----:B------:R3:W-:Y:S04]  /*0340*/  STG.E desc[UR4][R4.64], R23 ;  /* 0x0000001704007986 */ /* 0x0007e8000c101904 */
[----:B------:R-:W4:Y:S04]  /*0350*/  LDG.E R20, desc[UR4][R6.64+-0x4] ;  /* 0xfffffc0406147981 */ /* 0x000f28000c1e1900 */
[----:B-1----:R-:W4:Y:S01]  /*0360*/  LDG.E R11, desc[UR4][R14.64] ;  /* 0x000000040e0b7981 */ /* 0x002f22000c1e1900 */
[----:B------:R-:W-:-:S04]  /*0370*/  IMAD.WIDE R16, R3, 0x4, R14 ;  /* 0x0000000403107825 */ /* 0x000fc800078e020e */
[----:B----4-:R-:W-:-:S05]  /*0380*/  IMAD R11, R20, R11, R23 ;  /* 0x0000000b140b7224 */ /* 0x010fca00078e0217 */
[----:B------:R1:W-:Y:S04]  /*0390*/  STG.E desc[UR4][R4.64], R11 ;  /* 0x0000000b04007986 */ /* 0x0003e8000c101904 */
[----:B------:R-:W4:Y:S04]  /*03a0*/  LDG.E R20, desc[UR4][R6.64] ;  /* 0x0000000406147981 */ /* 0x000f28000c1e1900 */
[----:B--2---:R-:W4:Y:S01]  /*03b0*/  LDG.E R21, desc[UR4][R16.64] ;  /* 0x0000000410157981 */ /* 0x004f22000c1e1900 */
[----:B------:R-:W-:-:S04]  /*03c0*/  IMAD.WIDE R18, R3, 0x4, R16 ;  /* 0x0000000403127825 */ /* 0x000fc800078e0210 */
[----:B----4-:R-:W-:-:S05]  /*03d0*/  IMAD R21, R20, R21, R11 ;  /* 0x0000001514157224 */ /* 0x010fca00078e020b */
[----:B------:R2:W-:Y:S04]  /*03e0*/  STG.E desc[UR4][R4.64], R21 ;  /* 0x0000001504007986 */ /* 0x0005e8000c101904 */
[----:B------:R-:W3:Y:S04]  /*03f0*/  LDG.E R20, desc[UR4][R6.64+0x4] ;  /* 0x0000040406147981 */ /* 0x000ee8000c1e1900 */
[----:B------:R-:W3:Y:S01]  /*0400*/  LDG.E R22, desc[UR4][R18.64] ;  /* 0x0000000412167981 */ /* 0x000ee2000c1e1900 */
[----:B------:R-:W-:-:S04]  /*0410*/  IMAD.WIDE R14, R3, 0x4, R18 ;  /* 0x00000004030e7825 */ /* 0x000fc800078e0212 */
[----:B---3--:R-:W-:-:S05]  /*0420*/  IMAD R23, R20, R22, R21 ;  /* 0x0000001614177224 */ /* 0x008fca00078e0215 */
[----:B------:R2:W-:Y:S04]  /*0430*/  STG.E desc[UR4][R4.64], R23 ;  /* 0x0000001704007986 */ /* 0x0005e8000c101904 */
[----:B------:R-:W3:Y:S04]  /*0440*/  LDG.E R20, desc[UR4][R6.64+0x8] ;  /* 0x0000080406147981 */ /* 0x000ee8000c1e1900 */
[----:B-1----:R-:W3:Y:S01]  /*0450*/  LDG.E R11, desc[UR4][R14.64] ;  /* 0x000000040e0b7981 */ /* 0x002ee2000c1e1900 */
[----:B------:R-:W-:Y:S01]  /*0460*/  IMAD.WIDE R16, R3, 0x4, R14 ;  /* 0x0000000403107825 */ /* 0x000fe200078e020e */
[----:B------:R-:W-:-:S03]  /*0470*/  IADD3 R10, PT, PT, R10, 0x8, RZ ;  /* 0x000000080a0a7810 */ /* 0x000fc60007ffe0ff */
[----:B---3--:R-:W-:-:S05]  /*0480*/  IMAD R25, R20, R11, R23 ;  /* 0x0000000b14197224 */ /* 0x008fca00078e0217 */
[----:B------:R2:W-:Y:S04]  /*0490*/  STG.E desc[UR4][R4.64], R25 ;  /* 0x0000001904007986 */ /* 0x0005e8000c101904 */
[----:B------:R-:W3:Y:S04]  /*04a0*/  LDG.E R16, desc[UR4][R16.64] ;  /* 0x0000000410107981 */ /* 0x000ee8000c1e1900 */
[----:B------:R1:W3:Y:S01]  /*04b0*/  LDG.E R20, desc[UR4][R6.64+0xc] ;  /* 0x00000c0406147981 */ /* 0x0002e2000c1e1900 */
[----:B------:R-:W-:Y:S02]  /*04c0*/  ISETP.NE.AND P1, PT, R10, RZ, PT ;  /* 0x000000ff0a00720c */ /* 0x000fe40003f25270 */
[----:B------:R-:W-:-:S02]  /*04d0*/  LEA R12, R3, R12, 0x3 ;  /* 0x0000000c030c7211 */ /* 0x000fc400078e18ff */
[----:B-1----:R-:W-:-:S04]  /*04e0*/  IADD3 R6, P2, PT, R6, 0x20, RZ ;  /* 0x0000002006067810 */ /* 0x002fc80007f5e0ff */
[----:B------:R-:W-:Y:S01]  /*04f0*/  IADD3.X R7, PT, PT, RZ, R7, RZ, P2, !PT ;  /* 0x00000007ff077210 */ /* 0x000fe200017fe4ff */
[----:B---3--:R-:W-:-:S05]  /*0500*/  IMAD R11, R20, R16, R25 ;  /* 0x00000010140b7224 */ /* 0x008fca00078e0219 */
[----:B------:R2:W-:Y:S01]  /*0510*/  STG.E desc[UR4][R4.64], R11 ;  /* 0x0000000b04007986 */ /* 0x0005e2000c101904 */
[----:B------:R-:W-:Y:S05]  /*0520*/  @P1 BRA `(.L_x_1) ;  /* 0xfffffffc00441947 */ /* 0x000fea000383ffff */
.L_x_0:
[----:B------:R-:W-:Y:S05]  /*0530*/  @!P0 EXIT ;  /* 0x000000000000894d */ /* 0x000fea0003800000 */
[----:B------:R-:W-:Y:S02]  /*0540*/  ISETP.GE.U32.AND P1, PT, R13, 0x4, PT ;  /* 0x000000040d00780c */ /* 0x000fe40003f26070 */
[----:B------:R-:W-:-:S04]  /*0550*/  LOP3.LUT R16, R2, 0x3, RZ, 0xc0, !PT ;  /* 0x0000000302107812 */ /* 0x000fc800078ec0ff */
[----:B------:R-:W-:-:S07]  /*0560*/  ISETP.NE.AND P0, PT, R16, RZ, PT ;  /* 0x000000ff1000720c */ /* 0x000fce0003f05270 */
[----:B------:R-:W-:Y:S06]  /*0570*/  @!P1 BRA `(.L_x_2) ;  /* 0x00000000007c9947 */ /* 0x000fec0003800000 */
[----:B------:R-:W1:Y:S01]  /*0580*/  LDC.64 R14, c[0x0][0x380] ;  /* 0x0000e000ff0e7b82 */ /* 0x000e620000000a00 */
[----:B------:R-:W-:Y:S01]  /*0590*/  IADD3 R7, PT, PT, R8, R9, RZ ;  /* 0x0000000908077210 */ /* 0x000fe20007ffe0ff */
[----:B------:R-:W-:Y:S01]  /*05a0*/  IMAD R17, R9, R3, R0 ;  /* 0x0000000309117224 */ /* 0x000fe200078e0200 */
[----:B------:R-:W3:Y:S05]  /*05b0*/  LDCU.64 UR6, c[0x0][0x380] ;  /* 0x00007000ff0677ac */ /* 0x000eea0008000a00 */
[----:B------:R-:W4:Y:S01]  /*05c0*/  LDC.64 R12, c[0x0][0x388] ;  /* 0x0000e200ff0c7b82 */ /* 0x000f220000000a00 */
[----:B-1----:R-:W-:-:S06]  /*05d0*/  IMAD.WIDE.U32 R14, R7, 0x4, R14 ;  /* 0x00000004070e7825 */ /* 0x002fcc00078e000e */
[----:B------:R-:W5:Y:S01]  /*05e0*/  LDG.E R14, desc[UR4][R14.64] ;  /* 0x000000040e0e7981 */ /* 0x000f62000c1e1900 */
[----:B----4-:R-:W-:-:S05]  /*05f0*/  IMAD.WIDE R12, R17, 0x4, R12 ;  /* 0x00000004110c7825 */ /* 0x010fca00078e020c */
[----:B------:R-:W5:Y:S01]  /*0600*/  LDG.E R10, desc[UR4][R12.64] ;  /* 0x000000040c0a7981 */ /* 0x000f62000c1e1900 */
[----:B------:R-:W-:-:S04]  /*0610*/  IADD3 R7, P1, PT, R8, R9, RZ ;  /* 0x0000000908077210 */ /* 0x000fc80007f3e0ff */
[----:B------:R-:W-:Y:S02]  /*0620*/  IADD3.X R18, PT, PT, RZ, RZ, RZ, P1, !PT ;  /* 0x000000ffff127210 */ /* 0x000fe40000ffe4ff */
[----:B---3--:R-:W-:-:S04]  /*0630*/  LEA R6, P1, R7, UR6, 0x2 ;  /* 0x0000000607067c11 */ /* 0x008fc8000f8210ff */
[----:B------:R-:W-:Y:S01]  /*0640*/  LEA.HI.X R7, R7, UR7, R18, 0x2, P1 ;  /* 0x0000000707077c11 */ /* 0x000fe200088f1412 */
[----:B-----5:R-:W-:Y:S02]  /*0650*/  IMAD R17, R14, R10, R11 ;  /* 0x0000000a0e117224 */ /* 0x020fe400078e020b */
[----:B--2---:R-:W-:-:S03]  /*0660*/  IMAD.WIDE R10, R3, 0x4, R12 ;  /* 0x00000004030a7825 */ /* 0x004fc600078e020c */
[----:B------:R1:W-:Y:S04]  /*0670*/  STG.E desc[UR4][R4.64], R17 ;  /* 0x0000001104007986 */ /* 0x0003e8000c101904 */
[----:B------:R-:W2:Y:S04]  /*0680*/  LDG.E R18, desc[UR4][R10.64] ;  /* 0x000000040a127981 */ /* 0x000ea8000c1e1900 */
[----:B------:R-:W2:Y:S01]  /*0690*/  LDG.E R14, desc[UR4][R6.64+0x4] ;  /* 0x00000404060e7981 */ /* 0x000ea2000c1e1900 */
[----:B------:R-:W-:-:S04]  /*06a0*/  IMAD.WIDE R12, R3, 0x4, R10 ;  /* 0x00000004030c7825 */ /* 0x000fc800078e020a */
[----:B--2---:R-:W-:-:S05]  /*06b0*/  IMAD R19, R14, R18, R17 ;  /* 0x000000120e137224 */ /* 0x004fca00078e0211 */
[----:B------:R1:W-:Y:S04]  /*06c0*/  STG.E desc[UR4][R4.64], R19 ;  /* 0x0000001304007986 */ /* 0x0003e8000c101904 */
[----:B------:R-:W2:Y:S04]  /*06d0*/  LDG.E R14, desc[UR4][R6.64+0x8] ;  /* 0x00000804060e7981 */ /* 0x000ea8000c1e1900 */
[----:B------:R-:W2:Y:S02]  /*06e0*/  LDG.E R15, desc[UR4][R12.64] ;  /* 0x000000040c0f7981 */ /* 0x000ea4000c1e1900 */
[----:B--2---:R-:W-:-:S02]  /*06f0*/  IMAD R21, R14, R15, R19 ;  /* 0x0000000f0e157224 */ /* 0x004fc400078e0213 */
[----:B------:R-:W-:-:S03]  /*0700*/  IMAD.WIDE R14, R3, 0x4, R12 ;  /* 0x00000004030e7825 */ /* 0x000fc600078e020c */
[----:B------:R1:W-:Y:S04]  /*0710*/  STG.E desc[UR4][R4.64], R21 ;  /* 0x0000001504007986 */ /* 0x0003e8000c101904 */
[----:B------:R-:W2:Y:S04]  /*0720*/  LDG.E R18, desc[UR4][R6.64+0xc] ;  /* 0x00000c0406127981 */ /* 0x000ea8000c1e1900 */
[----:B------:R-:W2:Y:S01]  /*0730*/  LDG.E R14, desc[UR4][R14.64] ;  /* 0x000000040e0e7981 */ /* 0x000ea2000c1e1900 */
[----:B------:R-:W-:Y:S01]  /*0740*/  IADD3 R9, PT, PT, R9, 0x4, RZ ;  /* 0x0000000409097810 */ /* 0x000fe20007ffe0ff */
[----:B--2---:R-:W-:-:S05]  /*0750*/  IMAD R11, R18, R14, R21 ;  /* 0x0000000e120b7224 */ /* 0x004fca00078e0215 */
[----:B------:R1:W-:Y:S02]  /*0760*/  STG.E desc[UR4][R4.64], R11 ;  /* 0x0000000b04007986 */ /* 0x0003e4000c101904 */
.L_x_2:
[----:B------:R-:W-:Y:S05]  /*0770*/  @!P0 EXIT ;  /* 0x000000000000894d */ /* 0x000fea0003800000 */
[----:B------:R-:W-:Y:S02]  /*0780*/  ISETP.NE.AND P1, PT, R16, 0x1, PT ;  /* 0x000000011000780c */ /* 0x000fe40003f25270 */
[----:B------:R-:W-:-:S04]  /*0790*/  LOP3.LUT R2, R2, 0x1, RZ, 0xc0, !PT ;  /* 0x0000000102027812 */ /* 0x000fc800078ec0ff */
[----:B------:R-:W-:-:S07]  /*07a0*/  ISETP.NE.U32.AND P0, PT, R2, 0x1, PT ;  /* 0x000000010200780c */ /* 0x000fce0003f05070 */
[----:B------:R-:W-:Y:S06]  /*07b0*/  @!P1 BRA `(.L_x_3) ;  /* 0x0000000000549947 */ /* 0x000fec0003800000 */
[----:B------:R-:W3:Y:S01]  /*07c0*/  LDC.64 R6, c[0x0][0x380] ;  /* 0x0000e000ff067b82 */ /* 0x000ee20000000a00 */
[----:B------:R-:W-:Y:S01]  /*07d0*/  IADD3 R13, PT, PT, R8, R9, RZ ;  /* 0x00000009080d7210 */ /* 0x000fe20007ffe0ff */
[----:B-1----:R-:W-:Y:S01]  /*07e0*/  IMAD R17, R9, R3, R0 ;  /* 0x0000000309117224 */ /* 0x002fe200078e0200 */
[----:B------:R-:W1:Y:S05]  /*07f0*/  LDCU.64 UR6, c[0x0][0x380] ;  /* 0x00007000ff0677ac */ /* 0x000e6a0008000a00 */
[----:B------:R-:W4:Y:S01]  /*0800*/  LDC.64 R14, c[0x0][0x388] ;  /* 0x0000e200ff0e7b82 */ /* 0x000f220000000a00 */
[----:B---3--:R-:W-:-:S06]  /*0810*/  IMAD.WIDE.U32 R12, R13, 0x4, R6 ;  /* 0x000000040d0c7825 */ /* 0x008fcc00078e0006 */
[----:B------:R-:W3:Y:S01]  /*0820*/  LDG.E R12, desc[UR4][R12.64] ;  /* 0x000000040c0c7981 */ /* 0x000ee2000c1e1900 */
[----:B----4-:R-:W-:-:S05]  /*0830*/  IMAD.WIDE R14, R17, 0x4, R14 ;  /* 0x00000004110e7825 */ /* 0x010fca00078e020e */
[----:B------:R-:W3:Y:S01]  /*0840*/  LDG.E R2, desc[UR4][R14.64] ;  /* 0x000000040e027981 */ /* 0x000ee2000c1e1900 */
[----:B------:R-:W-:-:S04]  /*0850*/  IADD3 R7, P1, PT, R8, R9, RZ ;  /* 0x0000000908077210 */ /* 0x000fc80007f3e0ff */
[----:B------:R-:W-:Y:S02]  /*0860*/  IADD3.X R10, PT, PT, RZ, RZ, RZ, P1, !PT ;  /* 0x000000ffff0a7210 */ /* 0x000fe40000ffe4ff */
[----:B-1----:R-:W-:Y:S01]  /*0870*/  LEA R6, P1, R7, UR6, 0x2 ;  /* 0x0000000607067c11 */ /* 0x002fe2000f8210ff */
[----:B------:R-:W-:-:S03]  /*0880*/  IMAD.WIDE R16, R3, 0x4, R14 ;  /* 0x0000000403107825 */ /* 0x000fc600078e020e */
[----:B------:R-:W-:Y:S01]  /*0890*/  LEA.HI.X R7, R7, UR7, R10, 0x2, P1 ;  /* 0x0000000707077c11 */ /* 0x000fe200088f140a */
[----:B---3--:R-:W-:-:S05]  /*08a0*/  IMAD R19, R12, R2, R11 ;  /* 0x000000020c137224 */ /* 0x008fca00078e020b */
[----:B------:R3:W-:Y:S04]  /*08b0*/  STG.E desc[UR4][R4.64], R19 ;  /* 0x0000001304007986 */ /* 0x0007e8000c101904 */
[----:B------:R-:W2:Y:S04]  /*08c0*/  LDG.E R16, desc[UR4][R16.64] ;  /* 0x0000000410107981 */ /* 0x000ea8000c1e1900 */
[----:B------:R-:W2:Y:S01]  /*08d0*/  LDG.E R6, desc[UR4][R6.64+0x4] ;  /* 0x0000040406067981 */ /* 0x000ea2000c1e1900 */
[----:B------:R-:W-:Y:S01]  /*08e0*/  IADD3 R9, PT, PT, R9, 0x2, RZ ;  /* 0x0000000209097810 */ /* 0x000fe20007ffe0ff */
[----:B--2---:R-:W-:-:S05]  /*08f0*/  IMAD R11, R6, R16, R19 ;  /* 0x00000010060b7224 */ /* 0x004fca00078e0213 */
[----:B------:R3:W-:Y:S02]  /*0900*/  STG.E desc[UR4][R4.64], R11 ;  /* 0x0000000b04007986 */ /* 0x0007e4000c101904 */
.L_x_3:
[----:B------:R-:W-:Y:S05]  /*0910*/  @P0 EXIT ;  /* 0x000000000000094d */ /* 0x000fea0003800000 */
[----:B------:R-:W4:Y:S01]  /*0920*/  LDC.64 R6, c[0x0][0x380] ;  /* 0x0000e000ff067b82 */ /* 0x000f220000000a00 */
[----:B------:R-:W-:Y:S01]  /*0930*/  IADD3 R15, PT, PT, R8, R9, RZ ;  /* 0x00000009080f7210 */ /* 0x000fe20007ffe0ff */
[----:B------:R-:W-:-:S06]  /*0940*/  IMAD R9, R9, R3, R0 ;  /* 0x0000000309097224 */ /* 0x000fcc00078e0200 */
[----:B------:R-:W5:Y:S01]  /*0950*/  LDC.64 R12, c[0x0][0x388] ;  /* 0x0000e200ff0c7b82 */ /* 0x000f620000000a00 */
[----:B----4-:R-:W-:-:S06]  /*0960*/  IMAD.WIDE.U32 R2, R15, 0x4, R6 ;  /* 0x000000040f027825 */ /* 0x010fcc00078e0006 */
[----:B------:R-:W1:Y:S01]  /*0970*/  LDG.E R2, desc[UR4][R2.64] ;  /* 0x0000000402027981 */ /* 0x000e62000c1e1900 */
[----:B-----5:R-:W-:-:S06]  /*0980*/  IMAD.WIDE R6, R9, 0x4, R12 ;  /* 0x0000000409067825 */ /* 0x020fcc00078e020c */
[----:B------:R-:W1:Y:S02]  /*0990*/  LDG.E R6, desc[UR4][R6.64] ;  /* 0x0000000406067981 */ /* 0x000e64000c1e1900 */
[----:B-123--:R-:W-:-:S05]  /*09a0*/  IMAD R11, R2, R6, R11 ;  /* 0x00000006020b7224 */ /* 0x00efca00078e020b */
[----:B------:R-:W-:Y:S01]  /*09b0*/  STG.E desc[UR4][R4.64], R11 ;  /* 0x0000000b04007986 */ /* 0x000fe2000c101904 */
[----:B------:R-:W-:Y:S05]  /*09c0*/  EXIT ;  /* 0x000000000000794d */ /* 0x000fea0003800000 */
.L_x_4:
[----:B------:R-:W-:-:S00]  /*09d0*/  BRA `(.L_x_4) ;  /* 0xfffffffc00fc7947 */ /* 0x000fc0000383ffff */
[----:B------:R-:W-:-:S00]  /*09e0*/  NOP ;  /* 0x0000000000007918 */ /* 0x000fc00000000000 */
        /* <DEDUP_REMOVED lines=9> */
.L_x_29:


//--------------------- .text._Z17mulMatrixByColumnPiS_S_ii --------------------------
	.section	.text._Z17mulMatrixByColumnPiS_S_ii,"ax",@progbits
	.align	128
        .global         _Z17mulMatrixByColumnPiS_S_ii
        .type           _Z17mulMatrixByColumnPiS_S_ii,@function
        .size           _Z17mulMatrixByColumnPiS_S_ii,(.L_x_30 - _Z17mulMatrixByColumnPiS_S_ii)
        .other          _Z17mulMatrixByColumnPiS_S_ii,@"STO_CUDA_ENTRY STV_DEFAULT"
_Z17mulMatrixByColumnPiS_S_ii:
.text._Z17mulMatrixByColumnPiS_S_ii:
[----:B------:R-:W-:Y:S08]  /*0000*/  LDC R1, c[0x0][0x37c] ;  /* 0x0000df00ff017b82 */ /* 0x000ff00000000800 */
[----:B------:R-:W0:Y:S02]  /*0010*/  LDC R2, c[0x0][0x398] ;  /* 0x0000e600ff027b82 */ /* 0x000e240000000800 */
[----:B0-----:R-:W-:-:S13]  /*0020*/  ISETP.GE.AND P0, PT, R2, 0x1, PT ;  /* 0x000000010200780c */ /* 0x001fda0003f06270 */
[----:B------:R-:W-:Y:S05]  /*0030*/  @!P0 EXIT ;  /* 0x000000000000894d */ /* 0x000fea0003800000 */
[----:B------:R-:W0:Y:S01]  /*0040*/  LDCU UR8, c[0x0][0x39c] ;  /* 0x00007380ff0877ac */ /* 0x000e220008000800 */
[----:B------:R-:W1:Y:S01]  /*0050*/  S2R R0, SR_TID.X ;  /* 0x0000000000007919 */ /* 0x000e620000002100 */
[----:B------:R-:W2:Y:S01]  /*0060*/  LDCU.64 UR12, c[0x0][0x358] ;  /* 0x00006b00ff0c77ac */ /* 0x000ea20008000a00 */
[----:B0-----:R-:W-:-:S09]  /*0070*/  UISETP.GE.AND UP0, UPT, UR8, 0x1, UPT ;  /* 0x000000010800788c */ /* 0x001fd2000bf06270 */
[----:B--2---:R-:W-:Y:S05]  /*0080*/  BRA.U !UP0, `(.L_x_5) ;  /* 0x0000000d080c7547 */ /* 0x004fea000b800000 */
[----:B------:R-:W-:Y:S01]  /*0090*/  MOV R7, UR8 ;  /* 0x0000000800077c02 */ /* 0x000fe20008000f00 */
[----:B------:R-:W-:Y:S02]  /*00a0*/  ULOP3.LUT UR10, UR8, 0x7, URZ, 0xc0, !UPT ;  /* 0x00000007080a7892 */ /* 0x000fe4000f8ec0ff */
[----:B------:R-:W-:Y:S01]  /*00b0*/  ULOP3.LUT UR8, UR8, 0x7ffffff8, URZ, 0xc0, !UPT ;  /* 0x7ffffff808087892 */ /* 0x000fe2000f8ec0ff */
[CC--:B-1----:R-:W-:Y:S01]  /*00c0*/  LEA R2, R7.reuse, R0.reuse, 0x1 ;  /* 0x0000000007027211 */ /* 0x0c2fe200078e08ff */
[C-C-:B------:R-:W-:Y:S01]  /*00d0*/  IMAD R3, R7.reuse, 0x3, R0.reuse ;  /* 0x0000000307037824 */ /* 0x140fe200078e0200 */
[C---:B------:R-:W-:Y:S01]  /*00e0*/  LEA R4, R7.reuse, R0, 0x2 ;  /* 0x0000000007047211 */ /* 0x040fe200078e10ff */
[C-C-:B------:R-:W-:Y:S01]  /*00f0*/  IMAD R5, R7.reuse, 0x5, R0.reuse ;  /* 0x0000000507057824 */ /* 0x140fe200078e0200 */
[----:B------:R-:W-:Y:S01]  /*0100*/  UMOV UR4, URZ ;  /* 0x000000ff00047c82 */ /* 0x000fe20008000000 */
[----:B------:R-:W-:-:S07]  /*0110*/  IMAD R6, R7, 0x6, R0 ;  /* 0x0000000607067824 */ /* 0x000fce00078e0200 */
.L_x_11:
[----:B0-----:R-:W0:Y:S01]  /*0120*/  LDCU UR15, c[0x0][0x39c] ;  /* 0x00007380ff0f77ac */ /* 0x001e220008000800 */
[----:B--2---:R-:W1:Y:S01]  /*0130*/  LDC.64 R12, c[0x0][0x390] ;  /* 0x0000e400ff0c7b82 */ /* 0x004e620000000a00 */
[----:B------:R-:W-:Y:S01]  /*0140*/  HFMA2 R22, -RZ, RZ, 0, 0 ;  /* 0x00000000ff167431 */ /* 0x000fe200000001ff */
[----:B------:R-:W-:Y:S01]  /*0150*/  UMOV UR5, URZ ;  /* 0x000000ff00057c82 */ /* 0x000fe20008000000 */
[----:B0-----:R-:W-:-:S06]  /*0160*/  UIMAD UR9, UR4, UR15, URZ ;  /* 0x0000000f040972a4 */ /* 0x001fcc000f8e02ff */
[----:B------:R-:W-:-:S05]  /*0170*/  IADD3 R7, PT, PT, R0, UR9, RZ ;  /* 0x0000000900077c10 */ /* 0x000fca000fffe0ff */
[----:B-1----:R-:W-:Y:S01]  /*0180*/  IMAD.WIDE.U32 R12, R7, 0x4, R12 ;  /* 0x00000004070c7825 */ /* 0x002fe200078e000c */
[----:B------:R-:W-:-:S04]  /*0190*/  MOV R7, UR15 ;  /* 0x0000000f00077c02 */ /* 0x000fc80008000f00 */
[----:B------:R0:W-:Y:S01]  /*01a0*/  STG.E desc[UR12][R12.64], RZ ;  /* 0x000000ff0c007986 */ /* 0x0001e2000c10190c */
[----:B------:R-:W-:-:S05]  /*01b0*/  VIADD R7, R7, 0xffffffff ;  /* 0xffffffff07077836 */ /* 0x000fca0000000000 */
[----:B------:R-:W-:-:S13]  /*01c0*/  ISETP.GE.U32.AND P0, PT, R7, 0x7, PT ;  /* 0x000000070700780c */ /* 0x000fda0003f06070 */
[----:B0-----:R-:W-:Y:S05]  /*01d0*/  @!P0 BRA `(.L_x_6) ;  /* 0x00000004002c8947 */ /* 0x001fea0003800000 */
[----:B------:R-:W-:Y:S01]  /*01e0*/  MOV R11, UR15 ;  /* 0x0000000f000b7c02 */ /* 0x000fe20008000f00 */
[--C-:B------:R-:W-:Y:S01]  /*01f0*/  IMAD.MOV.U32 R9, RZ, RZ, R0.reuse ;  /* 0x000000ffff097224 */ /* 0x100fe200078e0000 */
[----:B------:R-:W-:Y:S01]  /*0200*/  IADD3 R8, PT, PT, R0, UR15, RZ ;  /* 0x0000000f00087c10 */ /* 0x000fe2000fffe0ff */
[----:B------:R-:W-:Y:S01]  /*0210*/  UIADD3 UR5, UPT, UPT, -UR8, URZ, URZ ;  /* 0x000000ff08057290 */ /* 0x000fe2000fffe1ff */
[----:B------:R-:W-:Y:S01]  /*0220*/  MOV R22, RZ ;  /* 0x000000ff00167202 */ /* 0x000fe20000000f00 */
[----:B------:R-:W-:Y:S01]  /*0230*/  IMAD R11, R11, 0x7, R0 ;  /* 0x000000070b0b7824 */ /* 0x000fe200078e0200 */
[----:B------:R-:W-:Y:S02]  /*0240*/  MOV R10, UR9 ;  /* 0x00000009000a7c02 */ /* 0x000fe40008000f00 */
[----:B------:R-:W-:Y:S02]  /*0250*/  MOV R23, R6 ;  /* 0x0000000600177202 */ /* 0x000fe40000000f00 */
[----:B------:R-:W-:-:S02]  /*0260*/  MOV R25, R5 ;  /* 0x0000000500197202 */ /* 0x000fc40000000f00 */
[----:B------:R-:W-:Y:S02]  /*0270*/  MOV R27, R4 ;  /* 0x00000004001b7202 */ /* 0x000fe40000000f00 */
[----:B------:R-:W-:Y:S02]  /*0280*/  MOV R29, R3 ;  /* 0x00000003001d7202 */ /* 0x000fe40000000f00 */
[----:B------:R-:W-:-:S07]  /*0290*/  MOV R7, R2 ;  /* 0x0000000200077202 */ /* 0x000fce0000000f00 */
.L_x_7:
[----:B0-----:R-:W0:Y:S08]  /*02a0*/  LDC.64 R14, c[0x0][0x388] ;  /* 0x0000e200ff0e7b82 */ /* 0x001e300000000a00 */
[----:B------:R-:W1:Y:S01]  /*02b0*/  LDC.64 R18, c[0x0][0x380] ;  /* 0x0000e000ff127b82 */ /* 0x000e620000000a00 */
[----:B0-----:R-:W-:-:S06]  /*02c0*/  IMAD.WIDE.U32 R16, R9, 0x4, R14 ;  /* 0x0000000409107825 */ /* 0x001fcc00078e000e */
[----:B------:R-:W2:Y:S01]  /*02d0*/  LDG.E R16, desc[UR12][R16.64] ;  /* 0x0000000c10107981 */ /* 0x000ea2000c1e1900 */
[----:B-1----:R-:W-:-:S05]  /*02e0*/  IMAD.WIDE.U32 R18, R10, 0x4, R18 ;  /* 0x000000040a127825 */ /* 0x002fca00078e0012 */
[----:B------:R-:W2:Y:S02]  /*02f0*/  LDG.E R21, desc[UR12][R18.64] ;  /* 0x0000000c12157981 */ /* 0x000ea4000c1e1900 */
[----:B--2---:R-:W-:Y:S02]  /*0300*/  IMAD R22, R21, R16, R22 ;  /* 0x0000001015167224 */ /* 0x004fe400078e0216 */
[----:B------:R-:W-:-:S03]  /*0310*/  IMAD.WIDE.U32 R16, R8, 0x4, R14 ;  /* 0x0000000408107825 */ /* 0x000fc600078e000e */
[----:B------:R0:W-:Y:S04]  /*0320*/  STG.E desc[UR12][R12.64], R22 ;  /* 0x000000160c007986 */ /* 0x0001e8000c10190c */
[----:B------:R-:W2:Y:S04]  /*0330*/  LDG.E R20, desc[UR12][R16.64] ;  /* 0x0000000c10147981 */ /* 0x000ea8000c1e1900 */
[----:B------:R-:W2:Y:S02]  /*0340*/  LDG.E R21, desc[UR12][R18.64+0x4] ;  /* 0x0000040c12157981 */ /* 0x000ea4000c1e1900 */
[----:B--2---:R-:W-:-:S02]  /*0350*/  IMAD R24, R21, R20, R22 ;  /* 0x0000001415187224 */ /* 0x004fc400078e0216 */
[----:B------:R-:W-:-:S03]  /*0360*/  IMAD.WIDE.U32 R20, R7, 0x4, R14 ;  /* 0x0000000407147825 */ /* 0x000fc600078e000e */
[----:B------:R1:W-:Y:S04]  /*0370*/  STG.E desc[UR12][R12.64], R24 ;  /* 0x000000180c007986 */ /* 0x0003e8000c10190c */
[----:B------:R-:W2:Y:S04]  /*0380*/  LDG.E R21, desc[UR12][R20.64] ;  /* 0x0000000c14157981 */ /* 0x000ea8000c1e1900 */
[----:B------:R-:W2:Y:S02]  /*0390*/  LDG.E R26, desc[UR12][R18.64+0x8] ;  /* 0x0000080c121a7981 */ /* 0x000ea4000c1e1900 */
[----:B--2---:R-:W-:-:S02]  /*03a0*/  IMAD R26, R26, R21, R24 ;  /* 0x000000151a1a7224 */ /* 0x004fc400078e0218 */
[----:B------:R-:W-:-:S03]  /*03b0*/  IMAD.WIDE.U32 R20, R29, 0x4, R14 ;  /* 0x000000041d147825 */ /* 0x000fc600078e000e */
[----:B------:R2:W-:Y:S04]  /*03c0*/  STG.E desc[UR12][R12.64], R26 ;  /* 0x0000001a0c007986 */ /* 0x0005e8000c10190c */
[----:B0-----:R-:W3:Y:S04]  /*03d0*/  LDG.E R22, desc[UR12][R20.64] ;  /* 0x0000000c14167981 */ /* 0x001ee8000c1e1900 */
[----:B------:R-:W3:Y:S02]  /*03e0*/  LDG.E R17, desc[UR12][R18.64+0xc] ;  /* 0x00000c0c12117981 */ /* 0x000ee4000c1e1900 */
[----:B---3--:R-:W-:-:S02]  /*03f0*/  IMAD R22, R17, R22, R26 ;  /* 0x0000001611167224 */ /* 0x008fc400078e021a */
[----:B------:R-:W-:-:S03]  /*0400*/  IMAD.WIDE.U32 R16, R27, 0x4, R14 ;  /* 0x000000041b107825 */ /* 0x000fc600078e000e */
[----:B------:R0:W-:Y:S04]  /*0410*/  STG.E desc[UR12][R12.64], R22 ;  /* 0x000000160c007986 */ /* 0x0001e8000c10190c */
[----:B------:R-:W3:Y:S04]  /*0420*/  LDG.E R17, desc[UR12][R16.64] ;  /* 0x0000000c10117981 */ /* 0x000ee8000c1e1900 */
[----:B-1----:R-:W3:Y:S02]  /*0430*/  LDG.E R24, desc[UR12][R18.64+0x10] ;  /* 0x0000100c12187981 */ /* 0x002ee4000c1e1900 */
[----:B---3--:R-:W-:-:S02]  /*0440*/  IMAD R24, R24, R17, R22 ;  /* 0x0000001118187224 */ /* 0x008fc400078e0216 */
[----:B------:R-:W-:-:S03]  /*0450*/  IMAD.WIDE.U32 R16, R25, 0x4, R14 ;  /* 0x0000000419107825 */ /* 0x000fc600078e000e */
[----:B------:R1:W-:Y:S04]  /*0460*/  STG.E desc[UR12][R12.64], R24 ;  /* 0x000000180c007986 */ /* 0x0003e8000c10190c */
[----:B--2---:R-:W2:Y:S04]  /*0470*/  LDG.E R26, desc[UR12][R16.64] ;  /* 0x0000000c101a7981 */ /* 0x004ea8000c1e1900 */
[----:B------:R-:W2:Y:S02]  /*0480*/  LDG.E R21, desc[UR12][R18.64+0x14] ;  /* 0x0000140c12157981 */ /* 0x000ea4000c1e1900 */
[----:B--2---:R-:W-:-:S02]  /*0490*/  IMAD R26, R21, R26, R24 ;  /* 0x0000001a151a7224 */ /* 0x004fc400078e0218 */
[----:B------:R-:W-:-:S03]  /*04a0*/  IMAD.WIDE.U32 R20, R23, 0x4, R14 ;  /* 0x0000000417147825 */ /* 0x000fc600078e000e */
[----:B------:R2:W-:Y:S04]  /*04b0*/  STG.E desc[UR12][R12.64], R26 ;  /* 0x0000001a0c007986 */ /* 0x0005e8000c10190c */
[----:B------:R-:W3:Y:S04]  /*04c0*/  LDG.E R21, desc[UR12][R20.64] ;  /* 0x0000000c14157981 */ /* 0x000ee8000c1e1900 */
[----:B0-----:R-:W3:Y:S01]  /*04d0*/  LDG.E R22, desc[UR12][R18.64+0x18] ;  /* 0x0000180c12167981 */ /* 0x001ee2000c1e1900 */
[----:B------:R-:W-:-:S04]  /*04e0*/  IMAD.WIDE.U32 R14, R11, 0x4, R14 ;  /* 0x000000040b0e7825 */ /* 0x000fc800078e000e */
[----:B---3--:R-:W-:-:S05]  /*04f0*/  IMAD R28, R22, R21, R26 ;  /* 0x00000015161c7224 */ /* 0x008fca00078e021a */
[----:B------:R0:W-:Y:S04]  /*0500*/  STG.E desc[UR12][R12.64], R28 ;  /* 0x0000001c0c007986 */ /* 0x0001e8000c10190c */
[----:B------:R-:W3:Y:S04]  /*0510*/  LDG.E R22, desc[UR12][R18.64+0x1c] ;  /* 0x00001c0c12167981 */ /* 0x000ee8000c1e1900 */
[----:B------:R4:W3:Y:S01]  /*0520*/  LDG.E R15, desc[UR12][R14.64] ;  /* 0x0000000c0e0f7981 */ /* 0x0008e2000c1e1900 */
[----:B------:R-:W-:-:S04]  /*0530*/  UIADD3 UR5, UPT, UPT, UR5, 0x8, URZ ;  /* 0x0000000805057890 */ /* 0x000fc8000fffe0ff */
[----:B------:R-:W-:Y:S01]  /*0540*/  UISETP.NE.AND UP0, UPT, UR5, URZ, UPT ;  /* 0x000000ff0500728c */ /* 0x000fe2000bf05270 */
[----:B------:R-:W-:Y:S01]  /*0550*/  IMAD.U32 R17, RZ, RZ, UR15 ;  /* 0x0000000fff117e24 */ /* 0x000fe2000f8e00ff */
[----:B------:R-:W-:Y:S02]  /*0560*/  MOV R16, UR15 ;  /* 0x0000000f00107c02 */ /* 0x000fe40008000f00 */
[----:B------:R-:W-:Y:S02]  /*0570*/  MOV R20, UR15 ;  /* 0x0000000f00147c02 */ /* 0x000fe40008000f00 */
[----:B----4-:R-:W-:Y:S02]  /*0580*/  MOV R14, UR15 ;  /* 0x0000000f000e7c02 */ /* 0x010fe40008000f00 */
[----:B-1----:R-:W-:Y:S02]  /*0590*/  MOV R24, UR15 ;  /* 0x0000000f00187c02 */ /* 0x002fe40008000f00 */
[----:B--2---:R-:W-:-:S02]  /*05a0*/  MOV R26, UR15 ;  /* 0x0000000f001a7c02 */ /* 0x004fc40008000f00 */
[----:B------:R-:W-:Y:S01]  /*05b0*/  MOV R18, UR15 ;  /* 0x0000000f00127c02 */ /* 0x000fe20008000f00 */
[----:B------:R-:W-:Y:S01]  /*05c0*/  IMAD R7, R16, 0x8, R7 ;  /* 0x0000000810077824 */ /* 0x000fe200078e0207 */
[----:B------:R-:W-:Y:S01]  /*05d0*/  LEA R8, R17, R8, 0x3 ;  /* 0x0000000811087211 */ /* 0x000fe200078e18ff */
[----:B------:R-:W-:Y:S01]  /*05e0*/  IMAD R23, R14, 0x8, R23 ;  /* 0x000000080e177824 */ /* 0x000fe200078e0217 */
[----:B------:R-:W-:Y:S02]  /*05f0*/  LEA R29, R20, R29, 0x3 ;  /* 0x0000001d141d7211 */ /* 0x000fe400078e18ff */
[----:B------:R-:W-:Y:S02]  /*0600*/  LEA R27, R24, R27, 0x3 ;  /* 0x0000001b181b7211 */ /* 0x000fe400078e18ff */
[----:B------:R-:W-:Y:S02]  /*0610*/  LEA R25, R26, R25, 0x3 ;  /* 0x000000191a197211 */ /* 0x000fe400078e18ff */
[----:B------:R-:W-:-:S02]  /*0620*/  LEA R11, R16, R11, 0x3 ;  /* 0x0000000b100b7211 */ /* 0x000fc400078e18ff */
[----:B------:R-:W-:Y:S02]  /*0630*/  LEA R9, R18, R9, 0x3 ;  /* 0x0000000912097211 */ /* 0x000fe400078e18ff */
[----:B------:R-:W-:Y:S01]  /*0640*/  IADD3 R10, PT, PT, R10, 0x8, RZ ;  /* 0x000000080a0a7810 */ /* 0x000fe20007ffe0ff */
[----:B---3--:R-:W-:-:S05]  /*0650*/  IMAD R22, R22, R15, R28 ;  /* 0x0000000f16167224 */ /* 0x008fca00078e021c */
[----:B------:R0:W-:Y:S01]  /*0660*/  STG.E desc[UR12][R12.64], R22 ;  /* 0x000000160c007986 */ /* 0x0001e2000c10190c */
[----:B------:R-:W-:Y:S05]  /*0670*/  BRA.U UP0, `(.L_x_7) ;  /* 0xfffffffd00087547 */ /* 0x000fea000b83ffff */
[----:B------:R-:W-:-:S05]  /*0680*/  UMOV UR5, UR8 ;  /* 0x0000000800057c82 */ /* 0x000fca0008000000 */
.L_x_6:
[----:B------:R-:W-:-:S09]  /*0690*/  UISETP.NE.AND UP0, UPT, UR10, URZ, UPT ;  /* 0x000000ff0a00728c */ /* 0x000fd2000bf05270 */
[----:B------:R-:W-:Y:S05]  /*06a0*/  BRA.U !UP0, `(.L_x_8) ;  /* 0x0000000508707547 */ /* 0x000fea000b800000 */
[----:B------:R-:W-:Y:S01]  /*06b0*/  UIADD3 UR6, UPT, UPT, UR10, -0x1, URZ ;  /* 0xffffffff0a067890 */ /* 0x000fe2000fffe0ff */
[----:B------:R-:W-:-:S03]  /*06c0*/  MOV R7, UR15 ;  /* 0x0000000f00077c02 */ /* 0x000fc60008000f00 */
[----:B------:R-:W-:Y:S01]  /*06d0*/  UISETP.GE.U32.AND UP0, UPT, UR6, 0x3, UPT ;  /* 0x000000030600788c */ /* 0x000fe2000bf06070 */
[----:B------:R-:W-:-:S08]  /*06e0*/  LOP3.LUT P0, R7, R7, 0x3, RZ, 0xc0, !PT ;  /* 0x0000000307077812 */ /* 0x000fd0000780c0ff */
[----:B------:R-:W-:Y:S05]  /*06f0*/  BRA.U !UP0, `(.L_x_9) ;  /* 0x0000000108a87547 */ /* 0x000fea000b800000 */
[----:B------:R-:W1:Y:S01]  /*0700*/  LDC.64 R10, c[0x0][0x380] ;  /* 0x0000e000ff0a7b82 */ /* 0x000e620000000a00 */
[----:B------:R-:W-:Y:S02]  /*0710*/  UIADD3 UR6, UPT, UPT, UR9, UR5, URZ ;  /* 0x0000000509067290 */ /* 0x000fe4000fffe0ff */
[----:B------:R-:W-:-:S04]  /*0720*/  MOV R17, UR5 ;  /* 0x0000000500117c02 */ /* 0x000fc80008000f00 */
[----:B------:R-:W-:Y:S01]  /*0730*/  IMAD.U32 R15, RZ, RZ, UR6 ;  /* 0x00000006ff0f7e24 */ /* 0x000fe2000f8e00ff */
[----:B------:R-:W2:Y:S01]  /*0740*/  LDC.64 R8, c[0x0][0x388] ;  /* 0x0000e200ff087b82 */ /* 0x000ea20000000a00 */
[----:B------:R-:W-:-:S03]  /*0750*/  IMAD R17, R17, UR15, R0 ;  /* 0x0000000f11117c24 */ /* 0x000fc6000f8e0200 */
[----:B------:R-:W3:Y:S01]  /*0760*/  LDCU.64 UR6, c[0x0][0x380] ;  /* 0x00007000ff0677ac */ /* 0x000ee20008000a00 */
[----:B-1----:R-:W-:-:S06]  /*0770*/  IMAD.WIDE.U32 R10, R15, 0x4, R10 ;  /* 0x000000040f0a7825 */ /* 0x002fcc00078e000a */
[----:B------:R-:W4:Y:S01]  /*0780*/  LDG.E R11, desc[UR12][R10.64] ;  /* 0x0000000c0a0b7981 */ /* 0x000f22000c1e1900 */
[----:B--2---:R-:W-:-:S06]  /*0790*/  IMAD.WIDE.U32 R14, R17, 0x4, R8 ;  /* 0x00000004110e7825 */ /* 0x004fcc00078e0008 */
[----:B------:R-:W4:Y:S01]  /*07a0*/  LDG.E R14, desc[UR12][R14.64] ;  /* 0x0000000c0e0e7981 */ /* 0x000f22000c1e1900 */
[----:B------:R-:W-:-:S04]  /*07b0*/  UIADD3 UR11, UP0, UPT, UR9, UR5, URZ ;  /* 0x00000005090b7290 */ /* 0x000fc8000ff1e0ff */
[----:B------:R-:W-:Y:S02]  /*07c0*/  UIADD3.X UR14, UPT, UPT, URZ, URZ, URZ, UP0, !UPT ;  /* 0x000000ffff0e7290 */ /* 0x000fe400087fe4ff */
[----:B---3--:R-:W-:Y:S01]  /*07d0*/  ULEA UR6, UP0, UR11, UR6, 0x2 ;  /* 0x000000060b067291 */ /* 0x008fe2000f8010ff */
[----:B------:R-:W-:-:S03]  /*07e0*/  IADD3 R23, PT, PT, R17, UR15, RZ ;  /* 0x0000000f11177c10 */ /* 0x000fc6000fffe0ff */
[----:B------:R-:W-:Y:S02]  /*07f0*/  ULEA.HI.X UR7, UR11, UR7, UR14, 0x2, UP0 ;  /* 0x000000070b077291 */ /* 0x000fe400080f140e */
[----:B------:R-:W-:Y:S01]  /*0800*/  MOV R18, UR6 ;  /* 0x0000000600127c02 */ /* 0x000fe20008000f00 */
[----:B------:R-:W-:-:S03]  /*0810*/  IMAD.WIDE.U32 R16, R23, 0x4, R8 ;  /* 0x0000000417107825 */ /* 0x000fc600078e0008 */
[----:B------:R-:W-:Y:S01]  /*0820*/  MOV R19, UR7 ;  /* 0x0000000700137c02 */ /* 0x000fe20008000f00 */
[----:B----4-:R-:W-:-:S05]  /*0830*/  IMAD R21, R11, R14, R22 ;  /* 0x0000000e0b157224 */ /* 0x010fca00078e0216 */
[----:B------:R1:W-:Y:S04]  /*0840*/  STG.E desc[UR12][R12.64], R21 ;  /* 0x000000150c007986 */ /* 0x0003e8000c10190c */
[----:B------:R-:W2:Y:S04]  /*0850*/  LDG.E R18, desc[UR12][R18.64+0x4] ;  /* 0x0000040c12127981 */ /* 0x000ea8000c1e1900 */
[----:B------:R-:W2:Y:S01]  /*0860*/  LDG.E R16, desc[UR12][R16.64] ;  /* 0x0000000c10107981 */ /* 0x000ea2000c1e1900 */
[----:B------:R-:W-:Y:S01]  /*0870*/  IADD3 R25, PT, PT, R23, UR15, RZ ;  /* 0x0000000f17197c10 */ /* 0x000fe2000fffe0ff */
[----:B------:R-:W-:Y:S01]  /*0880*/  IMAD.U32 R15, RZ, RZ, UR7 ;  /* 0x00000007ff0f7e24 */ /* 0x000fe2000f8e00ff */
[----:B------:R-:W-:-:S03]  /*0890*/  MOV R14, UR6 ;  /* 0x00000006000e7c02 */ /* 0x000fc60008000f00 */
[----:B------:R-:W-:-:S04]  /*08a0*/  IMAD.WIDE.U32 R10, R25, 0x4, R8 ;  /* 0x00000004190a7825 */ /* 0x000fc800078e0008 */
[----:B--2---:R-:W-:-:S05]  /*08b0*/  IMAD R23, R18, R16, R21 ;  /* 0x0000001012177224 */ /* 0x004fca00078e0215 */
[----:B------:R2:W-:Y:S04]  /*08c0*/  STG.E desc[UR12][R12.64], R23 ;  /* 0x000000170c007986 */ /* 0x0005e8000c10190c */
[----:B------:R-:W1:Y:S04]  /*08d0*/  LDG.E R14, desc[UR12][R14.64+0x8] ;  /* 0x0000080c0e0e7981 */ /* 0x000e68000c1e1900 */
[----:B------:R-:W1:Y:S01]  /*08e0*/  LDG.E R10, desc[UR12][R10.64] ;  /* 0x0000000c0a0a7981 */ /* 0x000e62000c1e1900 */
[----:B------:R-:W-:Y:S02]  /*08f0*/  IADD3 R25, PT, PT, R25, UR15, RZ ;  /* 0x0000000f19197c10 */ /* 0x000fe4000fffe0ff */
[----:B------:R-:W-:-:S02]  /*0900*/  MOV R16, UR6 ;  /* 0x0000000600107c02 */ /* 0x000fc40008000f00 */
[----:B------:R-:W-:Y:S01]  /*0910*/  MOV R17, UR7 ;  /* 0x0000000700117c02 */ /* 0x000fe20008000f00 */
[----:B------:R-:W-:-:S04]  /*0920*/  IMAD.WIDE.U32 R8, R25, 0x4, R8 ;  /* 0x0000000419087825 */ /* 0x000fc800078e0008 */
[----:B-1----:R-:W-:-:S05]  /*0930*/  IMAD R21, R14, R10, R23 ;  /* 0x0000000a0e157224 */ /* 0x002fca00078e0217 */
[----:B------:R2:W-:Y:S04]  /*0940*/  STG.E desc[UR12][R12.64], R21 ;  /* 0x000000150c007986 */ /* 0x0005e8000c10190c */
[----:B------:R-:W0:Y:S04]  /*0950*/  LDG.E R8, desc[UR12][R8.64] ;  /* 0x0000000c08087981 */ /* 0x000e28000c1e1900 */
[----:B------:R-:W0:Y:S01]  /*0960*/  LDG.E R16, desc[UR12][R16.64+0xc] ;  /* 0x00000c0c10107981 */ /* 0x000e22000c1e1900 */
[----:B------:R-:W-:Y:S01]  /*0970*/  UIADD3 UR5, UPT, UPT, UR5, 0x4, URZ ;  /* 0x0000000405057890 */ /* 0x000fe2000fffe0ff */
[----:B0-----:R-:W-:-:S05]  /*0980*/  IMAD R22, R16, R8, R21 ;  /* 0x0000000810167224 */ /* 0x001fca00078e0215 */
[----:B------:R2:W-:Y:S06]  /*0990*/  STG.E desc[UR12][R12.64], R22 ;  /* 0x000000160c007986 */ /* 0x0005ec000c10190c */
.L_x_9:
[----:B------:R-:W-:Y:S05]  /*09a0*/  @!P0 BRA `(.L_x_8) ;  /* 0x0000000000b08947 */ /* 0x000fea0003800000 */
[----:B------:R-:W-:Y:S02]  /*09b0*/  ISETP.NE.AND P1, PT, R7, 0x1, PT ;  /* 0x000000010700780c */ /* 0x000fe40003f25270 */
[----:B------:R-:W-:-:S04]  /*09c0*/  MOV R8, UR15 ;  /* 0x0000000f00087c02 */ /* 0x000fc80008000f00 */
[----:B------:R-:W-:-:S04]  /*09d0*/  LOP3.LUT R8, R8, 0x1, RZ, 0xc0, !PT ;  /* 0x0000000108087812 */ /* 0x000fc800078ec0ff */
[----:B------:R-:W-:-:S03]  /*09e0*/  ISETP.NE.U32.AND P0, PT, R8, 0x1, PT ;  /* 0x000000010800780c */ /* 0x000fc60003f05070 */
[----:B------:R-:W-:Y:S10]  /*09f0*/  @!P1 BRA `(.L_x_10) ;  /* 0x0000000000689947 */ /* 0x000ff40003800000 */
[----:B------:R-:W1:Y:S01]  /*0a00*/  LDC.64 R10, c[0x0][0x380] ;  /* 0x0000e000ff0a7b82 */ /* 0x000e620000000a00 */
[----:B------:R-:W-:Y:S02]  /*0a10*/  UIADD3 UR6, UPT, UPT, UR9, UR5, URZ ;  /* 0x0000000509067290 */ /* 0x000fe4000fffe0ff */
[----:B------:R-:W-:-:S04]  /*0a20*/  MOV R7, UR5 ;  /* 0x0000000500077c02 */ /* 0x000fc80008000f00 */
[----:B------:R-:W-:Y:S01]  /*0a30*/  IMAD.U32 R15, RZ, RZ, UR6 ;  /* 0x00000006ff0f7e24 */ /* 0x000fe2000f8e00ff */
[----:B------:R-:W3:Y:S01]  /*0a40*/  LDC.64 R8, c[0x0][0x388] ;  /* 0x0000e200ff087b82 */ /* 0x000ee20000000a00 */
[----:B------:R-:W-:Y:S02]  /*0a50*/  IMAD R7, R7, UR15, R0 ;  /* 0x0000000f07077c24 */ /* 0x000fe4000f8e0200 */
[----:B-1----:R-:W-:-:S05]  /*0a60*/  IMAD.WIDE.U32 R14, R15, 0x4, R10 ;  /* 0x000000040f0e7825 */ /* 0x002fca00078e000a */
[----:B------:R-:W1:Y:S01]  /*0a70*/  LDC.64 R10, c[0x0][0x380] ;  /* 0x0000e000ff0a7b82 */ /* 0x000e620000000a00 */
[----:B------:R-:W4:Y:S01]  /*0a80*/  LDG.E R15, desc[UR12][R14.64] ;  /* 0x0000000c0e0f7981 */ /* 0x000f22000c1e1900 */
[----:B---3--:R-:W-:-:S06]  /*0a90*/  IMAD.WIDE.U32 R16, R7, 0x4, R8 ;  /* 0x0000000407107825 */ /* 0x008fcc00078e0008 */
[----:B------:R-:W4:Y:S01]  /*0aa0*/  LDG.E R16, desc[UR12][R16.64] ;  /* 0x0000000c10107981 */ /* 0x000f22000c1e1900 */
[----:B------:R-:W-:Y:S01]  /*0ab0*/  UIADD3 UR6, UP0, UPT, UR9, UR5, URZ ;  /* 0x0000000509067290 */ /* 0x000fe2000ff1e0ff */
[----:B------:R-:W-:-:S05]  /*0ac0*/  IADD3 R19, PT, PT, R7, UR15, RZ ;  /* 0x0000000f07137c10 */ /* 0x000fca000fffe0ff */
[----:B------:R-:W-:Y:S02]  /*0ad0*/  PLOP3.LUT P1, PT, PT, PT, UP0, 0x80, 0x8 ;  /* 0x000000000008781c */ /* 0x000fe40003f2f008 */
[----:B--2---:R-:W-:Y:S02]  /*0ae0*/  MOV R21, UR6 ;  /* 0x0000000600157c02 */ /* 0x004fe40008000f00 */
[----:B------:R-:W-:Y:S02]  /*0af0*/  IADD3.X R18, PT, PT, RZ, RZ, RZ, P1, !PT ;  /* 0x000000ffff127210 */ /* 0x000fe40000ffe4ff */
[----:B-1----:R-:W-:Y:S01]  /*0b00*/  LEA R10, P1, R21, R10, 0x2 ;  /* 0x0000000a150a7211 */ /* 0x002fe200078210ff */
[----:B------:R-:W-:-:S03]  /*0b10*/  IMAD.WIDE.U32 R8, R19, 0x4, R8 ;  /* 0x0000000413087825 */ /* 0x000fc600078e0008 */
[----:B------:R-:W-:Y:S01]  /*0b20*/  LEA.HI.X R11, R21, R11, R18, 0x2, P1 ;  /* 0x0000000b150b7211 */ /* 0x000fe200008f1412 */
[----:B----4-:R-:W-:-:S05]  /*0b30*/  IMAD R7, R15, R16, R22 ;  /* 0x000000100f077224 */ /* 0x010fca00078e0216 */
[----:B------:R1:W-:Y:S04]  /*0b40*/  STG.E desc[UR12][R12.64], R7 ;  /* 0x000000070c007986 */ /* 0x0003e8000c10190c */
[----:B------:R-:W0:Y:S04]  /*0b50*/  LDG.E R10, desc[UR12][R10.64+0x4] ;  /* 0x0000040c0a0a7981 */ /* 0x000e28000c1e1900 */
[----:B------:R-:W0:Y:S01]  /*0b60*/  LDG.E R8, desc[UR12][R8.64] ;  /* 0x0000000c08087981 */ /* 0x000e22000c1e1900 */
[----:B------:R-:W-:Y:S01]  /*0b70*/  UIADD3 UR5, UPT, UPT, UR5, 0x2, URZ ;  /* 0x0000000205057890 */ /* 0x000fe2000fffe0ff */
[----:B0-----:R-:W-:-:S05]  /*0b80*/  IMAD R22, R10, R8, R7 ;  /* 0x000000080a167224 */ /* 0x001fca00078e0207 */
[----:B------:R1:W-:Y:S06]  /*0b90*/  STG.E desc[UR12][R12.64], R22 ;  /* 0x000000160c007986 */ /* 0x0003ec000c10190c */
.L_x_10:
[----:B------:R-:W-:Y:S05]  /*0ba0*/  @P0 BRA `(.L_x_8) ;  /* 0x0000000000300947 */ /* 0x000fea0003800000 */
[----:B------:R-:W3:Y:S01]  /*0bb0*/  LDC.64 R10, c[0x0][0x388] ;  /* 0x0000e200ff0a7b82 */ /* 0x000ee20000000a00 */
[----:B------:R-:W-:Y:S02]  /*0bc0*/  UIADD3 UR6, UPT, UPT, UR9, UR5, URZ ;  /* 0x0000000509067290 */ /* 0x000fe4000fffe0ff */
[----:B-1----:R-:W-:-:S04]  /*0bd0*/  MOV R7, UR5 ;  /* 0x0000000500077c02 */ /* 0x002fc80008000f00 */
[----:B------:R-:W-:Y:S01]  /*0be0*/  MOV R15, UR6 ;  /* 0x00000006000f7c02 */ /* 0x000fe20008000f00 */
[----:B------:R-:W1:Y:S01]  /*0bf0*/  LDC.64 R8, c[0x0][0x380] ;  /* 0x0000e000ff087b82 */ /* 0x000e620000000a00 */
[----:B------:R-:W-:-:S04]  /*0c00*/  IMAD R7, R7, UR15, R0 ;  /* 0x0000000f07077c24 */ /* 0x000fc8000f8e0200 */
[----:B---3--:R-:W-:-:S06]  /*0c10*/  IMAD.WIDE.U32 R10, R7, 0x4, R10 ;  /* 0x00000004070a7825 */ /* 0x008fcc00078e000a */
[----:B------:R-:W3:Y:S01]  /*0c20*/  LDG.E R10, desc[UR12][R10.64] ;  /* 0x0000000c0a0a7981 */ /* 0x000ee2000c1e1900 */
[----:B-1----:R-:W-:-:S06]  /*0c30*/  IMAD.WIDE.U32 R8, R15, 0x4, R8 ;  /* 0x000000040f087825 */ /* 0x002fcc00078e0008 */
[----:B------:R-:W3:Y:S02]  /*0c40*/  LDG.E R9, desc[UR12][R8.64] ;  /* 0x0000000c08097981 */ /* 0x000ee4000c1e1900 */
[----:B---3--:R-:W-:-:S05]  /*0c50*/  IMAD R7, R9, R10, R22 ;  /* 0x0000000a09077224 */ /* 0x008fca00078e0216 */
[----:B------:R3:W-:Y:S02]  /*0c60*/  STG.E desc[UR12][R12.64], R7 ;  /* 0x000000070c007986 */ /* 0x0007e4000c10190c */
.L_x_8:
[----:B-1-3--:R-:W1:Y:S01]  /*0c70*/  LDC R7, c[0x0][0x398] ;  /* 0x0000e600ff077b82 */ /* 0x00ae620000000800 */
[----:B------:R-:W-:-:S06]  /*0c80*/  UIADD3 UR4, UPT, UPT, UR4, 0x1, URZ ;  /* 0x0000000104047890 */ /* 0x000fcc000fffe0ff */
[----:B-1----:R-:W-:-:S13]  /*0c90*/  ISETP.NE.AND P0, PT, R7, UR4, PT ;  /* 0x0000000407007c0c */ /* 0x002fda000bf05270 */
[----:B------:R-:W-:Y:S05]  /*0ca0*/  @!P0 EXIT ;  /* 0x000000000000894d */ /* 0x000fea0003800000 */
[----:B------:R-:W-:Y:S05]  /*0cb0*/  BRA `(.L_x_11) ;  /* 0xfffffff400187947 */ /* 0x000fea000383ffff */
.L_x_5:
[C---:B------:R-:W-:Y:S01]  /*0cc0*/  ISETP.GE.U32.AND P1, PT, R2.reuse, 0x8, PT ;  /* 0x000000080200780c */ /* 0x040fe20003f26070 */
[----:B------:R-:W-:Y:S01]  /*0cd0*/  IMAD.MOV.U32 R3, RZ, RZ, RZ ;  /* 0x000000ffff037224 */ /* 0x000fe200078e00ff */
[----:B------:R-:W-:-:S04]  /*0ce0*/  LOP3.LUT R22, R2, 0x7, RZ, 0xc0, !PT ;  /* 0x0000000702167812 */ /* 0x000fc800078ec0ff */
[----:B------:R-:W-:-:S07]  /*0cf0*/  ISETP.NE.AND P0, PT, R22, RZ, PT ;  /* 0x000000ff1600720c */ /* 0x000fce0003f05270 */
[----:B------:R-:W-:Y:S06]  /*0d00*/  @!P1 BRA `(.L_x_12) ;  /* 0x0000000000609947 */ /* 0x000fec0003800000 */
[----:B------:R-:W0:Y:S01]  /*0d10*/  LDC.64 R4, c[0x0][0x390] ;  /* 0x0000e400ff047b82 */ /* 0x000e220000000a00 */
[----:B------:R-:W-:Y:S01]  /*0d20*/  LOP3.LUT R3, R2, 0x7ffffff8, RZ, 0xc0, !PT ;  /* 0x7ffffff802037812 */ /* 0x000fe200078ec0ff */
[----:B------:R-:W-:-:S06]  /*0d30*/  UMOV UR4, URZ ;  /* 0x000000ff00047c82 */ /* 0x000fcc0008000000 */
.L_x_13:
[----:B--2---:R-:W-:-:S05]  /*0d40*/  MOV R21, UR8 ;  /* 0x0000000800157c02 */ /* 0x004fca0008000f00 */
[----:B-1----:R-:W-:Y:S01]  /*0d50*/  IMAD R7, R21, UR4, R0 ;  /* 0x0000000415077c24 */ /* 0x002fe2000f8e0200 */
[----:B------:R-:W-:-:S03]  /*0d60*/  UIADD3 UR4, UPT, UPT, UR4, 0x8, URZ ;  /* 0x0000000804047890 */ /* 0x000fc6000fffe0ff */
[----:B0-----:R-:W-:-:S03]  /*0d70*/  IMAD.WIDE R6, R7, 0x4, R4 ;  /* 0x0000000407067825 */ /* 0x001fc600078e0204 */
[----:B------:R-:W-:Y:S02]  /*0d80*/  ISETP.NE.AND P1, PT, R3, UR4, PT ;  /* 0x0000000403007c0c */ /* 0x000fe4000bf25270 */
[----:B------:R2:W-:Y:S01]  /*0d90*/  STG.E desc[UR12][R6.64], RZ ;  /* 0x000000ff06007986 */ /* 0x0005e2000c10190c */
[----:B------:R-:W-:-:S05]  /*0da0*/  IMAD.WIDE R8, R21, 0x4, R6 ;  /* 0x0000000415087825 */ /* 0x000fca00078e0206 */
        /* <DEDUP_REMOVED lines=13> */
[----:B------:R-:W-:Y:S05]  /*0e80*/  @P1 BRA `(.L_x_13) ;  /* 0xfffffffc00ac1947 */ /* 0x000fea000383ffff */
.L_x_12:
[----:B------:R-:W-:Y:S05]  /*0e90*/  @!P0 EXIT ;  /* 0x000000000000894d */ /* 0x000fea0003800000 */
[----:B------:R-:W-:Y:S02]  /*0ea0*/  ISETP.GE.U32.AND P0, PT, R22, 0x4, PT ;  /* 0x000000041600780c */ /* 0x000fe40003f06070 */
[----:B--2---:R-:W-:-:S04]  /*0eb0*/  LOP3.LUT R12, R2, 0x3, RZ, 0xc0, !PT ;  /* 0x00000003020c7812 */ /* 0x004fc800078ec0ff */
[----:B------:R-:W-:-:S07]  /*0ec0*/  ISETP.NE.AND P1, PT, R12, RZ, PT ;  /* 0x000000ff0c00720c */ /* 0x000fce0003f25270 */
[----:B------:R-:W-:Y:S06]  /*0ed0*/  @!P0 BRA `(.L_x_14) ;  /* 0x0000000000308947 */ /* 0x000fec0003800000 */
[----:B------:R-:W0:Y:S01]  /*0ee0*/  LDC.64 R4, c[0x0][0x390] ;  /* 0x0000e400ff047b82 */ /* 0x000e220000000a00 */
[C---:B-1----:R-:W-:Y:S01]  /*0ef0*/  IMAD R7, R3.reuse, UR8, R0 ;  /* 0x0000000803077c24 */ /* 0x042fe2000f8e0200 */
[----:B------:R-:W-:Y:S02]  /*0f00*/  MOV R11, UR8 ;  /* 0x00000008000b7c02 */ /* 0x000fe40008000f00 */
[----:B------:R-:W-:Y:S01]  /*0f10*/  IADD3 R3, PT, PT, R3, 0x4, RZ ;  /* 0x0000000403037810 */ /* 0x000fe20007ffe0ff */
[----:B0-----:R-:W-:-:S05]  /*0f20*/  IMAD.WIDE R4, R7, 0x4, R4 ;  /* 0x0000000407047825 */ /* 0x001fca00078e0204 */
[----:B------:R0:W-:Y:S01]  /*0f30*/  STG.E desc[UR12][R4.64], RZ ;  /* 0x000000ff04007986 */ /* 0x0001e2000c10190c */
[----:B------:R-:W-:-:S05]  /*0f40*/  IMAD.WIDE R6, R11, 0x4, R4 ;  /* 0x000000040b067825 */ /* 0x000fca00078e0204 */
[----:B------:R0:W-:Y:S01]  /*0f50*/  STG.E desc[UR12][R6.64], RZ ;  /* 0x000000ff06007986 */ /* 0x0001e2000c10190c */
[----:B------:R-:W-:-:S05]  /*0f60*/  IMAD.WIDE R8, R11, 0x4, R6 ;  /* 0x000000040b087825 */ /* 0x000fca00078e0206 */
[----:B------:R0:W-:Y:S01]  /*0f70*/  STG.E desc[UR12][R8.64], RZ ;  /* 0x000000ff08007986 */ /* 0x0001e2000c10190c */
[----:B------:R-:W-:-:S05]  /*0f80*/  IMAD.WIDE R10, R11, 0x4, R8 ;  /* 0x000000040b0a7825 */ /* 0x000fca00078e0208 */
[----:B------:R0:W-:Y:S02]  /*0f90*/  STG.E desc[UR12][R10.64], RZ ;  /* 0x000000ff0a007986 */ /* 0x0001e4000c10190c */
.L_x_14:
[----:B------:R-:W-:Y:S05]  /*0fa0*/  @!P1 EXIT ;  /* 0x000000000000994d */ /* 0x000fea0003800000 */
[----:B------:R-:W-:Y:S02]  /*0fb0*/  ISETP.NE.AND P0, PT, R12, 0x1, PT ;  /* 0x000000010c00780c */ /* 0x000fe40003f05270 */
[----:B------:R-:W-:-:S04]  /*0fc0*/  LOP3.LUT R2, R2, 0x1, RZ, 0xc0, !PT ;  /* 0x0000000102027812 */ /* 0x000fc800078ec0ff */
[----:B------:R-:W-:-:S07]  /*0fd0*/  ISETP.NE.U32.AND P1, PT, R2, 0x1, PT ;  /* 0x000000010200780c */ /* 0x000fce0003f25070 */
[----:B------:R-:W-:Y:S06]  /*0fe0*/  @!P0 BRA `(.L_x_15) ;  /* 0x0000000000208947 */ /* 0x000fec0003800000 */
[----:B0-----:R-:W0:Y:S01]  /*0ff0*/  LDC.64 R4, c[0x0][0x390] ;  /* 0x0000e400ff047b82 */ /* 0x001e220000000a00 */
[C---:B-1----:R-:W-:Y:S01]  /*1000*/  IMAD R7, R3.reuse, UR8, R0 ;  /* 0x0000000803077c24 */ /* 0x042fe2000f8e0200 */
[----:B------:R-:W-:-:S03]  /*1010*/  IADD3 R3, PT, PT, R3, 0x2, RZ ;  /* 0x0000000203037810 */ /* 0x000fc60007ffe0ff */
[----:B0-----:R-:W-:Y:S01]  /*1020*/  IMAD.WIDE R4, R7, 0x4, R4 ;  /* 0x0000000407047825 */ /* 0x001fe200078e0204 */
[----:B------:R-:W-:-:S04]  /*1030*/  MOV R7, UR8 ;  /* 0x0000000800077c02 */ /* 0x000fc80008000f00 */
[----:B------:R2:W-:Y:S01]  /*1040*/  STG.E desc[UR12][R4.64], RZ ;  /* 0x000000ff04007986 */ /* 0x0005e2000c10190c */
[----:B------:R-:W-:-:S05]  /*1050*/  IMAD.WIDE R6, R7, 0x4, R4 ;  /* 0x0000000407067825 */ /* 0x000fca00078e0204 */
[----:B------:R2:W-:Y:S02]  /*1060*/  STG.E desc[UR12][R6.64], RZ ;  /* 0x000000ff06007986 */ /* 0x0005e4000c10190c */
.L_x_15:
[----:B------:R-:W-:Y:S05]  /*1070*/  @P1 EXIT ;  /* 0x000000000000194d */ /* 0x000fea0003800000 */
[----:B0-2---:R-:W0:Y:S01]  /*1080*/  LDC.64 R4, c[0x0][0x390] ;  /* 0x0000e400ff047b82 */ /* 0x005e220000000a00 */
[----:B-1----:R-:W-:-:S04]  /*1090*/  IMAD R3, R3, UR8, R0 ;  /* 0x0000000803037c24 */ /* 0x002fc8000f8e0200 */
[----:B0-----:R-:W-:-:S05]  /*10a0*/  IMAD.WIDE R2, R3, 0x4, R4 ;  /* 0x0000000403027825 */ /* 0x001fca00078e0204 */
[----:B------:R-:W-:Y:S01]  /*10b0*/  STG.E desc[UR12][R2.64], RZ ;  /* 0x000000ff02007986 */ /* 0x000fe2000c10190c */
[----:B------:R-:W-:Y:S05]  /*10c0*/  EXIT ;  /* 0x000000000000794d */ /* 0x000fea0003800000 */
.L_x_16:
        /* <DEDUP_REMOVED lines=11> */
.L_x_30:


//--------------------- .text._Z14mulMatrixByRowPiS_S_ii --------------------------
	.section	.text._Z14mulMatrixByRowPiS_S_ii,"ax",@progbits
	.align	128
        .global         _Z14mulMatrixByRowPiS_S_ii
        .type           _Z14mulMatrixByRowPiS_S_ii,@function
        .size           _Z14mulMatrixByRowPiS_S_ii,(.L_x_31 - _Z14mulMatrixByRowPiS_S_ii)
        .other          _Z14mulMatrixByRowPiS_S_ii,@"STO_CUDA_ENTRY STV_DEFAULT"
_Z14mulMatrixByRowPiS_S_ii:
.text._Z14mulMatrixByRowPiS_S_ii:
[----:B------:R-:W-:Y:S08]  /*0000*/  LDC R1, c[0x0][0x37c] ;  /* 0x0000df00ff017b82 */ /* 0x000ff00000000800 */
[----:B------:R-:W0:Y:S02]  /*0010*/  LDC R11, c[0x0][0x39c] ;  /* 0x0000e700ff0b7b82 */ /* 0x000e240000000800 */
[----:B0-----:R-:W-:-:S13]  /*0020*/  ISETP.GE.AND P0, PT, R11, 0x1, PT ;  /* 0x000000010b00780c */ /* 0x001fda0003f06270 */
[----:B------:R-:W-:Y:S05]  /*0030*/  @!P0 EXIT ;  /* 0x000000000000894d */ /* 0x000fea0003800000 */
[----:B------:R-:W0:Y:S01]  /*0040*/  S2R R2, SR_TID.X ;  /* 0x0000000000027919 */ /* 0x000e220000002100 */
[----:B------:R-:W1:Y:S01]  /*0050*/  LDCU UR5, c[0x0][0x398] ;  /* 0x00007300ff0577ac */ /* 0x000e620008000800 */
[----:B------:R-:W2:Y:S01]  /*0060*/  LDCU.64 UR10, c[0x0][0x358] ;  /* 0x00006b00ff0a77ac */ /* 0x000ea20008000a00 */
[----:B-1----:R-:W-:Y:S01]  /*0070*/  UISETP.GE.AND UP0, UPT, UR5, 0x1, UPT ;  /* 0x000000010500788c */ /* 0x002fe2000bf06270 */
[----:B0-----:R-:W-:-:S08]  /*0080*/  IMAD R0, R2, R11, RZ ;  /* 0x0000000b02007224 */ /* 0x001fd000078e02ff */
[----:B--2---:R-:W-:Y:S05]  /*0090*/  BRA.U !UP0, `(.L_x_17) ;  /* 0x0000000908bc7547 */ /* 0x004fea000b800000 */
[----:B------:R-:W0:Y:S01]  /*00a0*/  LDCU.64 UR12, c[0x0][0x380] ;  /* 0x00007000ff0c77ac */ /* 0x000e220008000a00 */
[----:B------:R-:W-:Y:S02]  /*00b0*/  IMAD R2, R2, UR5, RZ ;  /* 0x0000000502027c24 */ /* 0x000fe4000f8e02ff */
[----:B------:R-:W-:Y:S01]  /*00c0*/  HFMA2 R5, -RZ, RZ, 0, 0 ;  /* 0x00000000ff057431 */ /* 0x000fe200000001ff */
[----:B------:R-:W-:Y:S01]  /*00d0*/  SHF.L.U32 R4, R11, 0x3, RZ ;  /* 0x000000030b047819 */ /* 0x000fe200000006ff */
[----:B------:R-:W-:Y:S02]  /*00e0*/  ULOP3.LUT UR6, UR5, 0x7ffffff8, URZ, 0xc0, !UPT ;  /* 0x7ffffff805067892 */ /* 0x000fe4000f8ec0ff */
[----:B------:R-:W-:Y:S02]  /*00f0*/  ULOP3.LUT UR8, UR5, 0x7, URZ, 0xc0, !UPT ;  /* 0x0000000705087892 */ /* 0x000fe4000f8ec0ff */
[----:B------:R-:W-:Y:S02]  /*0100*/  ULOP3.LUT UR5, UR5, 0x3, URZ, 0xc0, !UPT ;  /* 0x0000000305057892 */ /* 0x000fe4000f8ec0ff */
[----:B------:R-:W-:Y:S01]  /*0110*/  UIADD3 UR7, UPT, UPT, -UR6, URZ, URZ ;  /* 0x000000ff06077290 */ /* 0x000fe2000fffe1ff */
[----:B0-----:R-:W-:-:S04]  /*0120*/  LEA R3, P0, R2, UR12, 0x2 ;  /* 0x0000000c02037c11 */ /* 0x001fc8000f8010ff */
[----:B------:R-:W-:Y:S02]  /*0130*/  IADD3 R3, P1, PT, R3, 0x10, RZ ;  /* 0x0000001003037810 */ /* 0x000fe40007f3e0ff */
[----:B------:R-:W-:-:S04]  /*0140*/  LEA.HI.X R6, R2, UR13, RZ, 0x2, P0 ;  /* 0x0000000d02067c11 */ /* 0x000fc800080f14ff */
[----:B------:R-:W-:-:S07]  /*0150*/  IADD3.X R6, PT, PT, RZ, R6, RZ, P1, !PT ;  /* 0x00000006ff067210 */ /* 0x000fce0000ffe4ff */
.L_x_23:
[----:B01234-:R-:W0:Y:S01]  /*0160*/  LDC.64 R12, c[0x0][0x390] ;  /* 0x0000e400ff0c7b82 */ /* 0x01fe220000000a00 */
[----:B------:R-:W-:Y:S01]  /*0170*/  IMAD.IADD R7, R0, 0x1, R5 ;  /* 0x0000000100077824 */ /* 0x000fe200078e0205 */
[----:B------:R-:W1:Y:S01]  /*0180*/  LDCU UR12, c[0x0][0x398] ;  /* 0x00007300ff0c77ac */ /* 0x000e620008000800 */
[----:B------:R-:W-:Y:S01]  /*0190*/  MOV R23, RZ ;  /* 0x000000ff00177202 */ /* 0x000fe20000000f00 */
[----:B------:R-:W-:Y:S01]  /*01a0*/  UMOV UR4, URZ ;  /* 0x000000ff00047c82 */ /* 0x000fe20008000000 */
[----:B-1----:R-:W-:Y:S01]  /*01b0*/  UISETP.GE.U32.AND UP0, UPT, UR12, 0x8, UPT ;  /* 0x000000080c00788c */ /* 0x002fe2000bf06070 */
[----:B0-----:R-:W-:-:S05]  /*01c0*/  IMAD.WIDE.U32 R12, R7, 0x4, R12 ;  /* 0x00000004070c7825 */ /* 0x001fca00078e000c */
[----:B------:R0:W-:Y:S03]  /*01d0*/  STG.E desc[UR10][R12.64], RZ ;  /* 0x000000ff0c007986 */ /* 0x0001e6000c10190a */
[----:B------:R-:W-:Y:S05]  /*01e0*/  BRA.U !UP0, `(.L_x_18) ;  /* 0x0000000508147547 */ /* 0x000fea000b800000 */
[----:B------:R-:W1:Y:S01]  /*01f0*/  LDC R10, c[0x0][0x39c] ;  /* 0x0000e700ff0a7b82 */ /* 0x000e620000000800 */
[----:B------:R-:W-:Y:S01]  /*0200*/  MOV R23, RZ ;  /* 0x000000ff00177202 */ /* 0x000fe20000000f00 */
[----:B------:R-:W-:Y:S01]  /*0210*/  IMAD.MOV.U32 R22, RZ, RZ, R3 ;  /* 0x000000ffff167224 */ /* 0x000fe200078e0003 */
[----:B------:R-:W-:Y:S01]  /*0220*/  MOV R24, R6 ;  /* 0x0000000600187202 */ /* 0x000fe20000000f00 */
[----:B------:R-:W-:-:S04]  /*0230*/  UMOV UR4, UR7 ;  /* 0x0000000700047c82 */ /* 0x000fc80008000000 */
[----:B------:R-:W2:Y:S01]  /*0240*/  LDC.64 R16, c[0x0][0x388] ;  /* 0x0000e200ff107b82 */ /* 0x000ea20000000a00 */
[----:B-1----:R-:W-:Y:S01]  /*0250*/  IADD3 R7, PT, PT, R5, R10, RZ ;  /* 0x0000000a05077210 */ /* 0x002fe20007ffe0ff */
[C-C-:B------:R-:W-:Y:S01]  /*0260*/  IMAD R9, R10.reuse, 0x2, R5.reuse ;  /* 0x000000020a097824 */ /* 0x140fe200078e0205 */
[C---:B------:R-:W-:Y:S01]  /*0270*/  LEA R27, R10.reuse, R5, 0x2 ;  /* 0x000000050a1b7211 */ /* 0x040fe200078e10ff */
[C-C-:B------:R-:W-:Y:S02]  /*0280*/  IMAD R11, R10.reuse, 0x3, R5.reuse ;  /* 0x000000030a0b7824 */ /* 0x140fe400078e0205 */
[C-C-:B------:R-:W-:Y:S02]  /*0290*/  IMAD R29, R10.reuse, 0x5, R5.reuse ;  /* 0x000000050a1d7824 */ /* 0x140fe400078e0205 */
[C-C-:B------:R-:W-:Y:S02]  /*02a0*/  IMAD R8, R10.reuse, 0x6, R5.reuse ;  /* 0x000000060a087824 */ /* 0x140fe400078e0205 */
[----:B------:R-:W-:-:S02]  /*02b0*/  IMAD R10, R10, 0x7, R5 ;  /* 0x000000070a0a7824 */ /* 0x000fc400078e0205 */
[----:B--2---:R-:W-:-:S07]  /*02c0*/  IMAD.WIDE.U32 R14, R5, 0x4, R16 ;  /* 0x00000004050e7825 */ /* 0x004fce00078e0010 */
.L_x_19:
[----:B------:R-:W-:Y:S01]  /*02d0*/  MOV R18, R22 ;  /* 0x0000001600127202 */ /* 0x000fe20000000f00 */
[----:B------:R-:W-:Y:S01]  /*02e0*/  IMAD.MOV.U32 R19, RZ, RZ, R24 ;  /* 0x000000ffff137224 */ /* 0x000fe200078e0018 */
[----:B------:R-:W2:Y:S04]  /*02f0*/  LDG.E R21, desc[UR10][R14.64] ;  /* 0x0000000a0e157981 */ /* 0x000ea8000c1e1900 */
[----:B------:R-:W2:Y:S02]  /*0300*/  LDG.E R20, desc[UR10][R18.64+-0x10] ;  /* 0xfffff00a12147981 */ /* 0x000ea4000c1e1900 */
[----:B-12---:R-:W-:Y:S02]  /*0310*/  IMAD R26, R20, R21, R23 ;  /* 0x00000015141a7224 */ /* 0x006fe400078e0217 */
[----:B------:R-:W-:-:S03]  /*0320*/  IMAD.WIDE.U32 R20, R7, 0x4, R16 ;  /* 0x0000000407147825 */ /* 0x000fc600078e0010 */
[----:B------:R-:W-:Y:S04]  /*0330*/  STG.E desc[UR10][R12.64], R26 ;  /* 0x0000001a0c007986 */ /* 0x000fe8000c10190a */
[----:B------:R-:W2:Y:S04]  /*0340*/  LDG.E R20, desc[UR10][R20.64] ;  /* 0x0000000a14147981 */ /* 0x000ea8000c1e1900 */
[----:B------:R-:W2:Y:S02]  /*0350*/  LDG.E R23, desc[UR10][R18.64+-0xc] ;  /* 0xfffff40a12177981 */ /* 0x000ea4000c1e1900 */
[----:B--2---:R-:W-:-:S02]  /*0360*/  IMAD R28, R23, R20, R26 ;  /* 0x00000014171c7224 */ /* 0x004fc400078e021a */
[----:B------:R-:W-:-:S03]  /*0370*/  IMAD.WIDE.U32 R22, R9, 0x4, R16 ;  /* 0x0000000409167825 */ /* 0x000fc600078e0010 */
[----:B------:R1:W-:Y:S04]  /*0380*/  STG.E desc[UR10][R12.64], R28 ;  /* 0x0000001c0c007986 */ /* 0x0003e8000c10190a */
[----:B------:R-:W1:Y:S04]  /*0390*/  LDG.E R22, desc[UR10][R22.64] ;  /* 0x0000000a16167981 */ /* 0x000e68000c1e1900 */
[----:B------:R-:W1:Y:S02]  /*03a0*/  LDG.E R25, desc[UR10][R18.64+-0x8] ;  /* 0xfffff80a12197981 */ /* 0x000e64000c1e1900 */
[----:B-1----:R-:W-:-:S02]  /*03b0*/  IMAD R28, R25, R22, R28 ;  /* 0x00000016191c7224 */ /* 0x002fc400078e021c */
        /* <DEDUP_REMOVED lines=23> */
[----:B------:R-:W2:Y:S01]  /*0530*/  LDG.E R22, desc[UR10][R18.64+0xc] ;  /* 0x00000c0a12167981 */ /* 0x000ea2000c1e1900 */
[----:B------:R-:W-:Y:S01]  /*0540*/  UIADD3 UR4, UPT, UPT, UR4, 0x8, URZ ;  /* 0x0000000804047890 */ /* 0x000fe2000fffe0ff */
[C---:B------:R-:W-:Y:S01]  /*0550*/  IADD3 R7, PT, PT, R4.reuse, R7, RZ ;  /* 0x0000000704077210 */ /* 0x040fe20007ffe0ff */
[C---:B------:R-:W-:Y:S01]  /*0560*/  IMAD.IADD R11, R4.reuse, 0x1, R11 ;  /* 0x00000001040b7824 */ /* 0x040fe200078e020b */
[C---:B------:R-:W-:Y:S01]  /*0570*/  IADD3 R9, PT, PT, R4.reuse, R9, RZ ;  /* 0x0000000904097210 */ /* 0x040fe20007ffe0ff */
[----:B------:R-:W-:Y:S01]  /*0580*/  UISETP.NE.AND UP0, UPT, UR4, URZ, UPT ;  /* 0x000000ff0400728c */ /* 0x000fe2000bf05270 */
[C---:B------:R-:W-:Y:S01]  /*0590*/  IADD3 R27, PT, PT, R4.reuse, R27, RZ ;  /* 0x0000001b041b7210 */ /* 0x040fe20007ffe0ff */
[C---:B------:R-:W-:Y:S01]  /*05a0*/  IMAD.IADD R10, R4.reuse, 0x1, R10 ;  /* 0x00000001040a7824 */ /* 0x040fe200078e020a */
[C---:B------:R-:W-:Y:S01]  /*05b0*/  IADD3 R29, PT, PT, R4.reuse, R29, RZ ;  /* 0x0000001d041d7210 */ /* 0x040fe20007ffe0ff */
[C---:B------:R-:W-:Y:S01]  /*05c0*/  IMAD.WIDE.U32 R14, R4.reuse, 0x4, R14 ;  /* 0x00000004040e7825 */ /* 0x040fe200078e000e */
[----:B------:R-:W-:-:S03]  /*05d0*/  IADD3 R8, PT, PT, R4, R8, RZ ;  /* 0x0000000804087210 */ /* 0x000fc60007ffe0ff */
[----:B--2---:R-:W-:Y:S01]  /*05e0*/  IMAD R23, R22, R20, R25 ;  /* 0x0000001416177224 */ /* 0x004fe200078e0219 */
[----:B------:R-:W-:-:S04]  /*05f0*/  IADD3 R22, P0, PT, R18, 0x20, RZ ;  /* 0x0000002012167810 */ /* 0x000fc80007f1e0ff */
[----:B------:R1:W-:Y:S01]  /*0600*/  STG.E desc[UR10][R12.64], R23 ;  /* 0x000000170c007986 */ /* 0x0003e2000c10190a */
[----:B------:R-:W-:Y:S01]  /*0610*/  IADD3.X R24, PT, PT, RZ, R19, RZ, P0, !PT ;  /* 0x00000013ff187210 */ /* 0x000fe200007fe4ff */
[----:B------:R-:W-:Y:S07]  /*0620*/  BRA.U UP0, `(.L_x_19) ;  /* 0xfffffffd00287547 */ /* 0x000fee000b83ffff */
[----:B------:R-:W-:-:S05]  /*0630*/  UMOV UR4, UR6 ;  /* 0x0000000600047c82 */ /* 0x000fca0008000000 */
.L_x_18:
[----:B------:R-:W-:-:S09]  /*0640*/  UISETP.NE.AND UP0, UPT, UR8, URZ, UPT ;  /* 0x000000ff0800728c */ /* 0x000fd2000bf05270 */
[----:B------:R-:W-:Y:S05]  /*0650*/  BRA.U !UP0, `(.L_x_20) ;  /* 0x0000000508387547 */ /* 0x000fea000b800000 */
[----:B------:R-:W-:Y:S02]  /*0660*/  UIADD3 UR9, UPT, UPT, UR8, -0x1, URZ ;  /* 0xffffffff08097890 */ /* 0x000fe4000fffe0ff */
[----:B------:R-:W-:Y:S02]  /*0670*/  UISETP.NE.AND UP1, UPT, UR5, URZ, UPT ;  /* 0x000000ff0500728c */ /* 0x000fe4000bf25270 */
[----:B------:R-:W-:-:S09]  /*0680*/  UISETP.GE.U32.AND UP0, UPT, UR9, 0x3, UPT ;  /* 0x000000030900788c */ /* 0x000fd2000bf06070 */
[----:B------:R-:W-:Y:S05]  /*0690*/  BRA.U !UP0, `(.L_x_21) ;  /* 0x00000001088c7547 */ /* 0x000fea000b800000 */
[----:B------:R-:W2:Y:S01]  /*06a0*/  LDC R14, c[0x0][0x39c] ;  /* 0x0000e700ff0e7b82 */ /* 0x000ea20000000800 */
[----:B------:R-:W-:Y:S01]  /*06b0*/  IADD3 R7, PT, PT, R2, UR4, RZ ;  /* 0x0000000402077c10 */ /* 0x000fe2000fffe0ff */
[----:B------:R-:W3:Y:S06]  /*06c0*/  LDCU.64 UR14, c[0x0][0x380] ;  /* 0x00007000ff0e77ac */ /* 0x000eec0008000a00 */
[----:B------:R-:W4:Y:S08]  /*06d0*/  LDC.64 R16, c[0x0][0x380] ;  /* 0x0000e000ff107b82 */ /* 0x000f300000000a00 */
[----:B------:R-:W5:Y:S01]  /*06e0*/  LDC.64 R8, c[0x0][0x388] ;  /* 0x0000e200ff087b82 */ /* 0x000f620000000a00 */
[----:B--2---:R-:W-:-:S02]  /*06f0*/  IMAD R11, R14, UR4, R5 ;  /* 0x000000040e0b7c24 */ /* 0x004fc4000f8e0205 */
[----:B----4-:R-:W-:-:S06]  /*0700*/  IMAD.WIDE.U32 R16, R7, 0x4, R16 ;  /* 0x0000000407107825 */ /* 0x010fcc00078e0010 */
[----:B------:R-:W1:Y:S01]  /*0710*/  LDG.E R16, desc[UR10][R16.64] ;  /* 0x0000000a10107981 */ /* 0x000e62000c1e1900 */
[----:B-----5:R-:W-:-:S06]  /*0720*/  IMAD.WIDE.U32 R18, R11, 0x4, R8 ;  /* 0x000000040b127825 */ /* 0x020fcc00078e0008 */
[----:B------:R-:W1:Y:S01]  /*0730*/  LDG.E R18, desc[UR10][R18.64] ;  /* 0x0000000a12127981 */ /* 0x000e62000c1e1900 */
[----:B------:R-:W-:Y:S02]  /*0740*/  IADD3 R15, P0, PT, R2, UR4, RZ ;  /* 0x00000004020f7c10 */ /* 0x000fe4000ff1e0ff */
[----:B------:R-:W-:Y:S02]  /*0750*/  IADD3 R7, PT, PT, R11, R14, RZ ;  /* 0x0000000e0b077210 */ /* 0x000fe40007ffe0ff */
[----:B------:R-:W-:Y:S02]  /*0760*/  IADD3.X R20, PT, PT, RZ, RZ, RZ, P0, !PT ;  /* 0x000000ffff147210 */ /* 0x000fe400007fe4ff */
[----:B---3--:R-:W-:-:S04]  /*0770*/  LEA R10, P0, R15, UR14, 0x2 ;  /* 0x0000000e0f0a7c11 */ /* 0x008fc8000f8010ff */
[----:B------:R-:W-:Y:S01]  /*0780*/  LEA.HI.X R11, R15, UR15, R20, 0x2, P0 ;  /* 0x0000000f0f0b7c11 */ /* 0x000fe200080f1414 */
[----:B------:R-:W-:-:S04]  /*0790*/  IMAD.WIDE.U32 R20, R7, 0x4, R8 ;  /* 0x0000000407147825 */ /* 0x000fc800078e0008 */
[----:B-1----:R-:W-:-:S05]  /*07a0*/  IMAD R23, R16, R18, R23 ;  /* 0x0000001210177224 */ /* 0x002fca00078e0217 */
[----:B------:R1:W-:Y:S04]  /*07b0*/  STG.E desc[UR10][R12.64], R23 ;  /* 0x000000170c007986 */ /* 0x0003e8000c10190a */
[----:B------:R-:W2:Y:S04]  /*07c0*/  LDG.E R20, desc[UR10][R20.64] ;  /* 0x0000000a14147981 */ /* 0x000ea8000c1e1900 */
[----:B------:R-:W2:Y:S01]  /*07d0*/  LDG.E R16, desc[UR10][R10.64+0x4] ;  /* 0x0000040a0a107981 */ /* 0x000ea2000c1e1900 */
[----:B------:R-:W-:Y:S02]  /*07e0*/  IMAD.IADD R15, R7, 0x1, R14 ;  /* 0x00000001070f7824 */ /* 0x000fe400078e020e */
[----:B--2---:R-:W-:-:S02]  /*07f0*/  IMAD R7, R16, R20, R23 ;  /* 0x0000001410077224 */ /* 0x004fc400078e0217 */
[----:B------:R-:W-:-:S03]  /*0800*/  IMAD.WIDE.U32 R16, R15, 0x4, R8 ;  /* 0x000000040f107825 */ /* 0x000fc600078e0008 */
[----:B------:R2:W-:Y:S04]  /*0810*/  STG.E desc[UR10][R12.64], R7 ;  /* 0x000000070c007986 */ /* 0x0005e8000c10190a */
[----:B------:R-:W3:Y:S04]  /*0820*/  LDG.E R16, desc[UR10][R16.64] ;  /* 0x0000000a10107981 */ /* 0x000ee8000c1e1900 */
[----:B------:R-:W3:Y:S01]  /*0830*/  LDG.E R18, desc[UR10][R10.64+0x8] ;  /* 0x0000080a0a127981 */ /* 0x000ee2000c1e1900 */
[----:B------:R-:W-:-:S05]  /*0840*/  IADD3 R19, PT, PT, R15, R14, RZ ;  /* 0x0000000e0f137210 */ /* 0x000fca0007ffe0ff */
[----:B------:R-:W-:-:S04]  /*0850*/  IMAD.WIDE.U32 R8, R19, 0x4, R8 ;  /* 0x0000000413087825 */ /* 0x000fc800078e0008 */
[----:B---3--:R-:W-:-:S05]  /*0860*/  IMAD R15, R18, R16, R7 ;  /* 0x00000010120f7224 */ /* 0x008fca00078e0207 */
[----:B------:R2:W-:Y:S04]  /*0870*/  STG.E desc[UR10][R12.64], R15 ;  /* 0x0000000f0c007986 */ /* 0x0005e8000c10190a */
[----:B------:R-:W1:Y:S04]  /*0880*/  LDG.E R14, desc[UR10][R10.64+0xc] ;  /* 0x00000c0a0a0e7981 */ /* 0x000e68000c1e1900 */
[----:B------:R-:W1:Y:S01]  /*0890*/  LDG.E R8, desc[UR10][R8.64] ;  /* 0x0000000a08087981 */ /* 0x000e62000c1e1900 */
[----:B------:R-:W-:Y:S01]  /*08a0*/  UIADD3 UR4, UPT, UPT, UR4, 0x4, URZ ;  /* 0x0000000404047890 */ /* 0x000fe2000fffe0ff */
[----:B-1----:R-:W-:-:S05]  /*08b0*/  IMAD R23, R14, R8, R15 ;  /* 0x000000080e177224 */ /* 0x002fca00078e020f */
[----:B------:R2:W-:Y:S06]  /*08c0*/  STG.E desc[UR10][R12.64], R23 ;  /* 0x000000170c007986 */ /* 0x0005ec000c10190a */
.L_x_21:
[----:B------:R-:W-:Y:S05]  /*08d0*/  BRA.U !UP1, `(.L_x_20) ;  /* 0x0000000109987547 */ /* 0x000fea000b800000 */
[----:B------:R-:W-:Y:S02]  /*08e0*/  UISETP.NE.AND UP0, UPT, UR5, 0x1, UPT ;  /* 0x000000010500788c */ /* 0x000fe4000bf05270 */
[----:B------:R-:W-:-:S07]  /*08f0*/  ULOP3.LUT UP1, URZ, UR12, 0x1, URZ, 0xc0, !UPT ;  /* 0x000000010cff7892 */ /* 0x000fce000f82c0ff */
[----:B------:R-:W-:Y:S05]  /*0900*/  BRA.U !UP0, `(.L_x_22) ;  /* 0x00000001085c7547 */ /* 0x000fea000b800000 */
[----:B------:R-:W3:Y:S01]  /*0910*/  LDC R18, c[0x0][0x39c] ;  /* 0x0000e700ff127b82 */ /* 0x000ee20000000800 */
[----:B--2---:R-:W-:Y:S01]  /*0920*/  IADD3 R15, PT, PT, R2, UR4, RZ ;  /* 0x00000004020f7c10 */ /* 0x004fe2000fffe0ff */
[----:B------:R-:W2:Y:S06]  /*0930*/  LDCU.64 UR12, c[0x0][0x380] ;  /* 0x00007000ff0c77ac */ /* 0x000eac0008000a00 */
[----:B------:R-:W4:Y:S08]  /*0940*/  LDC.64 R10, c[0x0][0x380] ;  /* 0x0000e000ff0a7b82 */ /* 0x000f300000000a00 */
[----:B------:R-:W5:Y:S01]  /*0950*/  LDC.64 R8, c[0x0][0x388] ;  /* 0x0000e200ff087b82 */ /* 0x000f620000000a00 */
[----:B---3--:R-:W-:-:S02]  /*0960*/  IMAD R7, R18, UR4, R5 ;  /* 0x0000000412077c24 */ /* 0x008fc4000f8e0205 */
[----:B----4-:R-:W-:-:S06]  /*0970*/  IMAD.WIDE.U32 R14, R15, 0x4, R10 ;  /* 0x000000040f0e7825 */ /* 0x010fcc00078e000a */
[----:B------:R-:W3:Y:S01]  /*0980*/  LDG.E R14, desc[UR10][R14.64] ;  /* 0x0000000a0e0e7981 */ /* 0x000ee2000c1e1900 */
[----:B-----5:R-:W-:-:S06]  /*0990*/  IMAD.WIDE.U32 R16, R7, 0x4, R8 ;  /* 0x0000000407107825 */ /* 0x020fcc00078e0008 */
[----:B------:R-:W3:Y:S01]  /*09a0*/  LDG.E R16, desc[UR10][R16.64] ;  /* 0x0000000a10107981 */ /* 0x000ee2000c1e1900 */
[----:B------:R-:W-:Y:S01]  /*09b0*/  IADD3 R11, P0, PT, R2, UR4, RZ ;  /* 0x00000004020b7c10 */ /* 0x000fe2000ff1e0ff */
[----:B------:R-:W-:-:S03]  /*09c0*/  IMAD.IADD R19, R7, 0x1, R18 ;  /* 0x0000000107137824 */ /* 0x000fc600078e0212 */
[----:B------:R-:W-:Y:S02]  /*09d0*/  IADD3.X R20, PT, PT, RZ, RZ, RZ, P0, !PT ;  /* 0x000000ffff147210 */ /* 0x000fe400007fe4ff */
[----:B--2---:R-:W-:Y:S01]  /*09e0*/  LEA R10, P0, R11, UR12, 0x2 ;  /* 0x0000000c0b0a7c11 */ /* 0x004fe2000f8010ff */
[----:B------:R-:W-:-:S03]  /*09f0*/  IMAD.WIDE.U32 R8, R19, 0x4, R8 ;  /* 0x0000000413087825 */ /* 0x000fc600078e0008 */
[----:B------:R-:W-:Y:S01]  /*0a00*/  LEA.HI.X R11, R11, UR13, R20, 0x2, P0 ;  /* 0x0000000d0b0b7c11 */ /* 0x000fe200080f1414 */
[----:B---3--:R-:W-:-:S05]  /*0a10*/  IMAD R7, R14, R16, R23 ;  /* 0x000000100e077224 */ /* 0x008fca00078e0217 */
[----:B------:R3:W-:Y:S04]  /*0a20*/  STG.E desc[UR10][R12.64], R7 ;  /* 0x000000070c007986 */ /* 0x0007e8000c10190a */
[----:B------:R-:W1:Y:S04]  /*0a30*/  LDG.E R8, desc[UR10][R8.64] ;  /* 0x0000000a08087981 */ /* 0x000e68000c1e1900 */
[----:B------:R-:W1:Y:S01]  /*0a40*/  LDG.E R10, desc[UR10][R10.64+0x4] ;  /* 0x0000040a0a0a7981 */ /* 0x000e62000c1e1900 */
[----:B------:R-:W-:Y:S01]  /*0a50*/  UIADD3 UR4, UPT, UPT, UR4, 0x2, URZ ;  /* 0x0000000204047890 */ /* 0x000fe2000fffe0ff */
[----:B-1----:R-:W-:-:S05]  /*0a60*/  IMAD R23, R10, R8, R7 ;  /* 0x000000080a177224 */ /* 0x002fca00078e0207 */
[----:B------:R3:W-:Y:S06]  /*0a70*/  STG.E desc[UR10][R12.64], R23 ;  /* 0x000000170c007986 */ /* 0x0007ec000c10190a */
.L_x_22:
[----:B------:R-:W-:Y:S05]  /*0a80*/  BRA.U !UP1, `(.L_x_20) ;  /* 0x00000001092c7547 */ /* 0x000fea000b800000 */
[----:B------:R-:W4:Y:S01]  /*0a90*/  LDC R14, c[0x0][0x39c] ;  /* 0x0000e700ff0e7b82 */ /* 0x000f220000000800 */
[----:B--23--:R-:W-:-:S07]  /*0aa0*/  IADD3 R7, PT, PT, R2, UR4, RZ ;  /* 0x0000000402077c10 */ /* 0x00cfce000fffe0ff */
[----:B------:R-:W2:Y:S08]  /*0ab0*/  LDC.64 R8, c[0x0][0x380] ;  /* 0x0000e000ff087b82 */ /* 0x000eb00000000a00 */
[----:B------:R-:W3:Y:S01]  /*0ac0*/  LDC.64 R10, c[0x0][0x388] ;  /* 0x0000e200ff0a7b82 */ /* 0x000ee20000000a00 */
[----:B----4-:R-:W-:Y:S02]  /*0ad0*/  IMAD R15, R14, UR4, R5 ;  /* 0x000000040e0f7c24 */ /* 0x010fe4000f8e0205 */
[----:B--2---:R-:W-:-:S06]  /*0ae0*/  IMAD.WIDE.U32 R8, R7, 0x4, R8 ;  /* 0x0000000407087825 */ /* 0x004fcc00078e0008 */
[----:B------:R-:W1:Y:S01]  /*0af0*/  LDG.E R8, desc[UR10][R8.64] ;  /* 0x0000000a08087981 */ /* 0x000e62000c1e1900 */
[----:B---3--:R-:W-:-:S06]  /*0b00*/  IMAD.WIDE.U32 R10, R15, 0x4, R10 ;  /* 0x000000040f0a7825 */ /* 0x008fcc00078e000a */
[----:B------:R-:W1:Y:S02]  /*0b10*/  LDG.E R10, desc[UR10][R10.64] ;  /* 0x0000000a0a0a7981 */ /* 0x000e64000c1e1900 */
[----:B-1----:R-:W-:-:S05]  /*0b20*/  IMAD R23, R8, R10, R23 ;  /* 0x0000000a08177224 */ /* 0x002fca00078e0217 */
[----:B------:R4:W-:Y:S02]  /*0b30*/  STG.E desc[UR10][R12.64], R23 ;  /* 0x000000170c007986 */ /* 0x0009e4000c10190a */
.L_x_20:
[----:B------:R-:W5:Y:S01]  /*0b40*/  LDCU UR4, c[0x0][0x39c] ;  /* 0x00007380ff0477ac */ /* 0x000f620008000800 */
[----:B------:R-:W-:-:S04]  /*0b50*/  IADD3 R5, PT, PT, R5, 0x1, RZ ;  /* 0x0000000105057810 */ /* 0x000fc80007ffe0ff */
[----:B-----5:R-:W-:-:S13]  /*0b60*/  ISETP.NE.AND P0, PT, R5, UR4, PT ;  /* 0x0000000405007c0c */ /* 0x020fda000bf05270 */
[----:B------:R-:W-:Y:S05]  /*0b70*/  @!P0 EXIT ;  /* 0x000000000000894d */ /* 0x000fea0003800000 */
[----:B------:R-:W-:Y:S05]  /*0b80*/  BRA `(.L_x_23) ;  /* 0xfffffff400747947 */ /* 0x000fea000383ffff */
.L_x_17:
[C---:B------:R-:W-:Y:S01]  /*0b90*/  ISETP.GE.U32.AND P1, PT, R11.reuse, 0x8, PT ;  /* 0x000000080b00780c */ /* 0x040fe20003f26070 */
[----:B------:R-:W-:Y:S01]  /*0ba0*/  HFMA2 R3, -RZ, RZ, 0, 0 ;  /* 0x00000000ff037431 */ /* 0x000fe200000001ff */
[----:B------:R-:W-:-:S04]  /*0bb0*/  LOP3.LUT R2, R11, 0x7, RZ, 0xc0, !PT ;  /* 0x000000070b027812 */ /* 0x000fc800078ec0ff */
[----:B------:R-:W-:-:S07]  /*0bc0*/  ISETP.NE.AND P0, PT, R2, RZ, PT ;  /* 0x000000ff0200720c */ /* 0x000fce0003f05270 */
[----:B------:R-:W-:Y:S06]  /*0bd0*/  @!P1 BRA `(.L_x_24) ;  /* 0x0000000000409947 */ /* 0x000fec0003800000 */
[----:B------:R-:W0:Y:S01]  /*0be0*/  LDC.64 R6, c[0x0][0x390] ;  /* 0x0000e400ff067b82 */ /* 0x000e220000000a00 */
[----:B------:R-:W-:Y:S01]  /*0bf0*/  LOP3.LUT R3, R11, 0x7ffffff8, RZ, 0xc0, !PT ;  /* 0x7ffffff80b037812 */ /* 0x000fe200078ec0ff */
[----:B------:R-:W-:-:S06]  /*0c00*/  UMOV UR4, URZ ;  /* 0x000000ff00047c82 */ /* 0x000fcc0008000000 */
.L_x_25:
[----:B-1----:R-:W-:Y:S01]  /*0c10*/  VIADD R5, R0, UR4 ;  /* 0x0000000400057c36 */ /* 0x002fe20008000000 */
[----:B------:R-:W-:-:S03]  /*0c20*/  UIADD3 UR4, UPT, UPT, UR4, 0x8, URZ ;  /* 0x0000000804047890 */ /* 0x000fc6000fffe0ff */
[----:B0-----:R-:W-:-:S03]  /*0c30*/  IMAD.WIDE.U32 R4, R5, 0x4, R6 ;  /* 0x0000000405047825 */ /* 0x001fc600078e0006 */
[----:B------:R-:W-:Y:S02]  /*0c40*/  ISETP.NE.AND P1, PT, R3, UR4, PT ;  /* 0x0000000403007c0c */ /* 0x000fe4000bf25270 */
[----:B------:R1:W-:Y:S04]  /*0c50*/  STG.E desc[UR10][R4.64], RZ ;  /* 0x000000ff04007986 */ /* 0x0003e8000c10190a */
[----:B------:R1:W-:Y:S04]  /*0c60*/  STG.E desc[UR10][R4.64+0x4], RZ ;  /* 0x000004ff04007986 */ /* 0x0003e8000c10190a */
[----:B------:R1:W-:Y:S04]  /*0c70*/  STG.E desc[UR10][R4.64+0x8], RZ ;  /* 0x000008ff04007986 */ /* 0x0003e8000c10190a */
[----:B------:R1:W-:Y:S04]  /*0c80*/  STG.E desc[UR10][R4.64+0xc], RZ ;  /* 0x00000cff04007986 */ /* 0x0003e8000c10190a */
[----:B------:R1:W-:Y:S04]  /*0c90*/  STG.E desc[UR10][R4.64+0x10], RZ ;  /* 0x000010ff04007986 */ /* 0x0003e8000c10190a */
[----:B------:R1:W-:Y:S04]  /*0ca0*/  STG.E desc[UR10][R4.64+0x14], RZ ;  /* 0x000014ff04007986 */ /* 0x0003e8000c10190a */
[----:B------:R1:W-:Y:S04]  /*0cb0*/  STG.E desc[UR10][R4.64+0x18], RZ ;  /* 0x000018ff04007986 */ /* 0x0003e8000c10190a */
[----:B------:R1:W-:Y:S01]  /*0cc0*/  STG.E desc[UR10][R4.64+0x1c], RZ ;  /* 0x00001cff04007986 */ /* 0x0003e2000c10190a */
[----:B------:R-:W-:Y:S05]  /*0cd0*/  @P1 BRA `(.L_x_25) ;  /* 0xfffffffc00cc1947 */ /* 0x000fea000383ffff */
.L_x_24:
[----:B------:R-:W-:Y:S05]  /*0ce0*/  @!P0 EXIT ;  /* 0x000000000000894d */ /* 0x000fea0003800000 */
[----:B------:R-:W-:Y:S02]  /*0cf0*/  ISETP.GE.U32.AND P1, PT, R2, 0x4, PT ;  /* 0x000000040200780c */ /* 0x000fe40003f26070 */
[----:B------:R-:W-:-:S04]  /*0d00*/  LOP3.LUT R8, R11, 0x3, RZ, 0xc0, !PT ;  /* 0x000000030b087812 */ /* 0x000fc800078ec0ff */
[----:B------:R-:W-:-:S07]  /*0d10*/  ISETP.NE.AND P0, PT, R8, RZ, PT ;  /* 0x000000ff0800720c */ /* 0x000fce0003f05270 */
[----:B------:R-:W-:Y:S06]  /*0d20*/  @!P1 BRA `(.L_x_26) ;  /* 0x0000000000349947 */ /* 0x000fec0003800000 */
[----:B-1----:R-:W0:Y:S01]  /*0d30*/  LDC.64 R4, c[0x0][0x390] ;  /* 0x0000e400ff047b82 */ /* 0x002e220000000a00 */
[----:B------:R-:W1:Y:S01]  /*0d40*/  LDCU.64 UR4, c[0x0][0x390] ;  /* 0x00007200ff0477ac */ /* 0x000e620008000a00 */
[CC--:B------:R-:W-:Y:S02]  /*0d50*/  IADD3 R2, P1, PT, R0.reuse, R3.reuse, RZ ;  /* 0x0000000300027210 */ /* 0x0c0fe40007f3e0ff */
[----:B------:R-:W-:Y:S02]  /*0d60*/  IADD3 R7, PT, PT, R0, R3, RZ ;  /* 0x0000000300077210 */ /* 0x000fe40007ffe0ff */
[----:B------:R-:W-:Y:S02]  /*0d70*/  IADD3.X R9, PT, PT, RZ, RZ, RZ, P1, !PT ;  /* 0x000000ffff097210 */ /* 0x000fe40000ffe4ff */
[----:B------:R-:W-:Y:S02]  /*0d80*/  IADD3 R3, PT, PT, R3, 0x4, RZ ;  /* 0x0000000403037810 */ /* 0x000fe40007ffe0ff */
[----:B-1----:R-:W-:Y:S01]  /*0d90*/  LEA R6, P1, R2, UR4, 0x2 ;  /* 0x0000000402067c11 */ /* 0x002fe2000f8210ff */
[----:B0-----:R-:W-:-:S03]  /*0da0*/  IMAD.WIDE.U32 R4, R7, 0x4, R4 ;  /* 0x0000000407047825 */ /* 0x001fc600078e0004 */
[----:B------:R-:W-:Y:S02]  /*0db0*/  LEA.HI.X R7, R2, UR5, R9, 0x2, P1 ;  /* 0x0000000502077c11 */ /* 0x000fe400088f1409 */
[----:B------:R0:W-:Y:S04]  /*0dc0*/  STG.E desc[UR10][R4.64], RZ ;  /* 0x000000ff04007986 */ /* 0x0001e8000c10190a */
[----:B------:R0:W-:Y:S04]  /*0dd0*/  STG.E desc[UR10][R6.64+0x4], RZ ;  /* 0x000004ff06007986 */ /* 0x0001e8000c10190a */
[----:B------:R0:W-:Y:S04]  /*0de0*/  STG.E desc[UR10][R6.64+0x8], RZ ;  /* 0x000008ff06007986 */ /* 0x0001e8000c10190a */
[----:B------:R0:W-:Y:S02]  /*0df0*/  STG.E desc[UR10][R6.64+0xc], RZ ;  /* 0x00000cff06007986 */ /* 0x0001e4000c10190a */
.L_x_26:
[----:B------:R-:W-:Y:S05]  /*0e00*/  @!P0 EXIT ;  /* 0x000000000000894d */ /* 0x000fea0003800000 */
[----:B------:R-:W-:Y:S02]  /*0e10*/  ISETP.NE.AND P1, PT, R8, 0x1, PT ;  /* 0x000000010800780c */ /* 0x000fe40003f25270 */
[----:B------:R-:W-:-:S04]  /*0e20*/  LOP3.LUT R2, R11, 0x1, RZ, 0xc0, !PT ;  /* 0x000000010b027812 */ /* 0x000fc800078ec0ff */
[----:B------:R-:W-:-:S07]  /*0e30*/  ISETP.NE.U32.AND P0, PT, R2, 0x1, PT ;  /* 0x000000010200780c */ /* 0x000fce0003f05070 */
[----:B------:R-:W-:Y:S06]  /*0e40*/  @!P1 BRA `(.L_x_27) ;  /* 0x00000000002c9947 */ /* 0x000fec0003800000 */
[----:B01----:R-:W0:Y:S01]  /*0e50*/  LDC.64 R4, c[0x0][0x390] ;  /* 0x0000e400ff047b82 */ /* 0x003e220000000a00 */
[----:B------:R-:W1:Y:S01]  /*0e60*/  LDCU.64 UR4, c[0x0][0x390] ;  /* 0x00007200ff0477ac */ /* 0x000e620008000a00 */
[C---:B------:R-:W-:Y:S01]  /*0e70*/  IADD3 R2, P1, PT, R0.reuse, R3, RZ ;  /* 0x0000000300027210 */ /* 0x040fe20007f3e0ff */
[----:B------:R-:W-:Y:S01]  /*0e80*/  IMAD.IADD R7, R0, 0x1, R3 ;  /* 0x0000000100077824 */ /* 0x000fe200078e0203 */
[----:B------:R-:W-:Y:S02]  /*0e90*/  IADD3 R3, PT, PT, R3, 0x2, RZ ;  /* 0x0000000203037810 */ /* 0x000fe40007ffe0ff */
[----:B------:R-:W-:Y:S02]  /*0ea0*/  IADD3.X R9, PT, PT, RZ, RZ, RZ, P1, !PT ;  /* 0x000000ffff097210 */ /* 0x000fe40000ffe4ff */
[----:B-1----:R-:W-:Y:S01]  /*0eb0*/  LEA R6, P1, R2, UR4, 0x2 ;  /* 0x0000000402067c11 */ /* 0x002fe2000f8210ff */
[----:B0-----:R-:W-:-:S03]  /*0ec0*/  IMAD.WIDE.U32 R4, R7, 0x4, R4 ;  /* 0x0000000407047825 */ /* 0x001fc600078e0004 */
[----:B------:R-:W-:Y:S02]  /*0ed0*/  LEA.HI.X R7, R2, UR5, R9, 0x2, P1 ;  /* 0x0000000502077c11 */ /* 0x000fe400088f1409 */
[----:B------:R2:W-:Y:S04]  /*0ee0*/  STG.E desc[UR10][R4.64], RZ ;  /* 0x000000ff04007986 */ /* 0x0005e8000c10190a */
[----:B------:R2:W-:Y:S03]  /*0ef0*/  STG.E desc[UR10][R6.64+0x4], RZ ;  /* 0x000004ff06007986 */ /* 0x0005e6000c10190a */
.L_x_27:
[----:B------:R-:W-:Y:S05]  /*0f00*/  @P0 EXIT ;  /* 0x000000000000094d */ /* 0x000fea0003800000 */
[----:B012---:R-:W0:Y:S01]  /*0f10*/  LDC.64 R4, c[0x0][0x390] ;  /* 0x0000e400ff047b82 */ /* 0x007e220000000a00 */
[----:B------:R-:W-:-:S05]  /*0f20*/  IADD3 R3, PT, PT, R0, R3, RZ ;  /* 0x0000000300037210 */ /* 0x000fca0007ffe0ff */
[----:B0-----:R-:W-:-:S05]  /*0f30*/  IMAD.WIDE.U32 R2, R3, 0x4, R4 ;  /* 0x0000000403027825 */ /* 0x001fca00078e0004 */
[----:B------:R-:W-:Y:S01]  /*0f40*/  STG.E desc[UR10][R2.64], RZ ;  /* 0x000000ff02007986 */ /* 0x000fe2000c10190a */
[----:B------:R-:W-:Y:S05]  /*0f50*/  EXIT ;  /* 0x000000000000794d */ /* 0x000fea0003800000 */
.L_x_28:
        /* <DEDUP_REMOVED lines=10> */
.L_x_31:


//--------------------- .nv.shared.reserved.0     --------------------------
	.section	.nv.shared.reserved.0,"aw",@nobits
	.weak		__nv_reservedSMEM_offset_0_alias
	.size		__nv_reservedSMEM_offset_0_alias, 0, 64
	.other		__nv_reservedSMEM_offset_0_alias,@"STO_CUDA_RESERVED_SHARED STV_DEFAULT"
__nv_reservedSMEM_offset_0_alias:
	.zero		0
	.zero		64


//--------------------- .nv.constant0._Z18mulMatrixByElementPiS_S_iii --------------------------
	.section	.nv.constant0._Z18mulMatrixByElementPiS_S_iii,"a",@progbits
	.sectionflags	@""
	.align	4
.nv.constant0._Z18mulMatrixByElementPiS_S_iii:
	.zero		932


//--------------------- .nv.constant0._Z17mulMatrixByColumnPiS_S_ii --------------------------
	.section	.nv.constant0._Z17mulMatrixByColumnPiS_S_ii,"a",@progbits
	.sectionflags	@""
	.align	4
.nv.constant0._Z17mulMatrixByColumnPiS_S_ii:
	.zero		928


//--------------------- .nv.constant0._Z14mulMatrixByRowPiS_S_ii --------------------------
	.section	.nv.constant0._Z14mulMatrixByRowPiS_S_ii,"a",@progbits
	.sectionflags	@""
	.align	4
.nv.constant0._Z14mulMatrixByRowPiS_S_ii:
	.zero		928


//--------------------- SYMBOLS --------------------------

	.type		.nv.reservedSmem.offset0,@object
	.size		.nv.reservedSmem.offset0,0x4
